	.target	sm_100a

	.elftype	@"ET_EXEC"


//--------------------- .note.nv.tkinfo           --------------------------
	.section	.note.nv.tkinfo,"",@"SHT_NOTE"
	.sectionflags	@"SHF_NOTE_NV_TKINFO"
	.tkinfo
        /*0018*/ 	.word	0x00000002
        /*0030*/ 	.string	""
        /*0030*/ 	.string	"ptxas"
        /*0030*/ 	.string	"Cuda compilation tools, release 13.0, V13.0.88"
        /*0030*/ 	.string	"Build cuda_13.0.r13.0/compiler.36424714_0"
        /*0030*/ 	.string	"-arch sm_100a -m 64 "



//--------------------- .note.nv.cuinfo           --------------------------
	.section	.note.nv.cuinfo,"",@"SHT_NOTE"
	.sectionflags	@"SHF_NOTE_NV_CUINFO"
        /*0018*/ 	.short	0x0002
        /*001a*/ 	.short	0x0064
        /*001c*/ 	.short	0x0082
	.zero		2


//--------------------- .nv.info                  --------------------------
	.section	.nv.info,"",@"SHT_CUDA_INFO"
	.align	4


	//----- nvinfo : EIATTR_REGCOUNT
	.align		4
        /*0000*/ 	.byte	0x04, 0x2f
        /*0002*/ 	.short	(.L_19 - .L_18)
	.align		4
.L_18:
        /*0004*/ 	.word	index@(_ZN7cutlass13device_kernelINS_4gemm6kernel13GemmUniversalIN4cute5tupleIJiiiiEEENS1_10collective13CollectiveMmaINS1_35MainloopSm100TmaUmmaWarpSpecializedILi7ELi2ELi4ENS5_IJNS4_1CILi1EEESB_SB_EEEEENS5_IJNSA_ILi64EEENSA_ILi128EEESF_EEEaNS5_IJlSB_lEEEaSH_NS4_8TiledMMAINS4_8MMA_AtomIJNS4_15SM100_MMA_S8_SSIaaiLi64ELi128ELNS4_4UMMA5MajorE0ELSM_0ELNSL_8SaturateE0EEEEEENS4_6LayoutISC_NS5_IJNSA_ILi0EEESR_SR_EEEEENS5_IJNS4_10UnderscoreESU_SU_EEEEENS4_13SM90_TMA_LOADENS4_14ComposedLayoutINS4_7SwizzleILi3ELi4ELi3EEENS4_18smem_ptr_flag_bitsILi8EEENSQ_INS5_IJNSA_ILi8EEESF_EEENS5_IJSF_SB_EEEEEEEvNS4_8identityESX_S17_vS18_EENS_8epilogue10collective18CollectiveEpilogueINS1A_23Sm100TmaWarpSpecializedILi2ELi2ELi32ELb0ELb0EEEJSG_NS5_IJNSQ_ISE_SB_EES1F_EEEaSH_aSH_NS1A_6fusion15FusionCallbacksIS1E_NS1H_17LinearCombinationIaiaiLNS_15FloatRoundStyleE2EEESG_S1G_JEEENS4_5SM1004TMEM4LOAD26SM100_TMEM_LOAD_16dp32b32xESX_NSY_INSZ_ILi2ELi4ELi3EEES12_NSQ_INS5_IJS13_SE_EEENS5_IJSE_SB_EEEEEEENS4_39AutoVectorizingCopyWithAssumedAlignmentILi128EEENS4_14SM90_TMA_STOREES1V_S1X_S1X_EEEvvEEEEvNT_6ParamsE)
        /*0008*/ 	.word	0x0000007a


	//----- nvinfo : EIATTR_FRAME_SIZE
	.align		4
.L_19:
        /*000c*/ 	.byte	0x04, 0x11
        /*000e*/ 	.short	(.L_21 - .L_20)
	.align		4
.L_20:
        /*0010*/ 	.word	index@($__internal_2_$__cuda_sm10x_tcgen05_guardrail_trap_unallocated_columns_being_dealloced)
        /*0014*/ 	.word	0x00000000


	//----- nvinfo : EIATTR_FRAME_SIZE
	.align		4
.L_21:
        /*0018*/ 	.byte	0x04, 0x11
        /*001a*/ 	.short	(.L_23 - .L_22)
	.align		4
.L_22:
        /*001c*/ 	.word	index@($__internal_1_$__cuda_sm10x_tcgen05_guardrail_trap_phase_invalid_during_alloc)
        /*0020*/ 	.word	0x00000000


	//----- nvinfo : EIATTR_FRAME_SIZE
	.align		4
.L_23:
        /*0024*/ 	.byte	0x04, 0x11
        /*0026*/ 	.short	(.L_25 - .L_24)
	.align		4
.L_24:
        /*0028*/ 	.word	index@($__internal_0_$__cuda_sm10x_tcgen05_guardrail_trap_col_being_dealloced_not_returned_by_alloc)
        /*002c*/ 	.word	0x00000000


	//----- nvinfo : EIATTR_FRAME_SIZE
	.align		4
.L_25:
        /*0030*/ 	.byte	0x04, 0x11
        /*0032*/ 	.short	(.L_27 - .L_26)
	.align		4
.L_26:
        /*0034*/ 	.word	index@(_ZN7cutlass13device_kernelINS_4gemm6kernel13GemmUniversalIN4cute5tupleIJiiiiEEENS1_10collective13CollectiveMmaINS1_35MainloopSm100TmaUmmaWarpSpecializedILi7ELi2ELi4ENS5_IJNS4_1CILi1EEESB_SB_EEEEENS5_IJNSA_ILi64EEENSA_ILi128EEESF_EEEaNS5_IJlSB_lEEEaSH_NS4_8TiledMMAINS4_8MMA_AtomIJNS4_15SM100_MMA_S8_SSIaaiLi64ELi128ELNS4_4UMMA5MajorE0ELSM_0ELNSL_8SaturateE0EEEEEENS4_6LayoutISC_NS5_IJNSA_ILi0EEESR_SR_EEEEENS5_IJNS4_10UnderscoreESU_SU_EEEEENS4_13SM90_TMA_LOADENS4_14ComposedLayoutINS4_7SwizzleILi3ELi4ELi3EEENS4_18smem_ptr_flag_bitsILi8EEENSQ_INS5_IJNSA_ILi8EEESF_EEENS5_IJSF_SB_EEEEEEEvNS4_8identityESX_S17_vS18_EENS_8epilogue10collective18CollectiveEpilogueINS1A_23Sm100TmaWarpSpecializedILi2ELi2ELi32ELb0ELb0EEEJSG_NS5_IJNSQ_ISE_SB_EES1F_EEEaSH_aSH_NS1A_6fusion15FusionCallbacksIS1E_NS1H_17LinearCombinationIaiaiLNS_15FloatRoundStyleE2EEESG_S1G_JEEENS4_5SM1004TMEM4LOAD26SM100_TMEM_LOAD_16dp32b32xESX_NSY_INSZ_ILi2ELi4ELi3EEES12_NSQ_INS5_IJS13_SE_EEENS5_IJSE_SB_EEEEEEENS4_39AutoVectorizingCopyWithAssumedAlignmentILi128EEENS4_14SM90_TMA_STOREES1V_S1X_S1X_EEEvvEEEEvNT_6ParamsE)
        /*0038*/ 	.word	0x00000000


	//----- nvinfo : EIATTR_MIN_STACK_SIZE
	.align		4
.L_27:
        /*003c*/ 	.byte	0x04, 0x12
        /*003e*/ 	.short	(.L_29 - .L_28)
	.align		4
.L_28:
        /*0040*/ 	.word	index@(_ZN7cutlass13device_kernelINS_4gemm6kernel13GemmUniversalIN4cute5tupleIJiiiiEEENS1_10collective13CollectiveMmaINS1_35MainloopSm100TmaUmmaWarpSpecializedILi7ELi2ELi4ENS5_IJNS4_1CILi1EEESB_SB_EEEEENS5_IJNSA_ILi64EEENSA_ILi128EEESF_EEEaNS5_IJlSB_lEEEaSH_NS4_8TiledMMAINS4_8MMA_AtomIJNS4_15SM100_MMA_S8_SSIaaiLi64ELi128ELNS4_4UMMA5MajorE0ELSM_0ELNSL_8SaturateE0EEEEEENS4_6LayoutISC_NS5_IJNSA_ILi0EEESR_SR_EEEEENS5_IJNS4_10UnderscoreESU_SU_EEEEENS4_13SM90_TMA_LOADENS4_14ComposedLayoutINS4_7SwizzleILi3ELi4ELi3EEENS4_18smem_ptr_flag_bitsILi8EEENSQ_INS5_IJNSA_ILi8EEESF_EEENS5_IJSF_SB_EEEEEEEvNS4_8identityESX_S17_vS18_EENS_8epilogue10collective18CollectiveEpilogueINS1A_23Sm100TmaWarpSpecializedILi2ELi2ELi32ELb0ELb0EEEJSG_NS5_IJNSQ_ISE_SB_EES1F_EEEaSH_aSH_NS1A_6fusion15FusionCallbacksIS1E_NS1H_17LinearCombinationIaiaiLNS_15FloatRoundStyleE2EEESG_S1G_JEEENS4_5SM1004TMEM4LOAD26SM100_TMEM_LOAD_16dp32b32xESX_NSY_INSZ_ILi2ELi4ELi3EEES12_NSQ_INS5_IJS13_SE_EEENS5_IJSE_SB_EEEEEEENS4_39AutoVectorizingCopyWithAssumedAlignmentILi128EEENS4_14SM90_TMA_STOREES1V_S1X_S1X_EEEvvEEEEvNT_6ParamsE)
        /*0044*/ 	.word	0x00000000
.L_29:


//--------------------- .nv.compat                --------------------------
	.section	.nv.compat,"",@"SHT_CUDA_COMPAT_INFO"
	.align	4
        /*0000*/ 	.byte	0x02, 0x09, 0x01, 0x00, 0x02, 0x02, 0x03, 0x00, 0x02, 0x05, 0x06, 0x00, 0x03, 0x07, 0x01, 0x01
        /*0010*/ 	.byte	0x02, 0x03, 0x01, 0x00, 0x02, 0x06, 0x01, 0x00, 0x04, 0x0b, 0x08, 0x00, 0x01, 0x00, 0x00, 0x00
        /*0020*/ 	.byte	0x00, 0x00, 0x00, 0x00


//--------------------- .nv.info._ZN7cutlass13device_kernelINS_4gemm6kernel13GemmUniversalIN4cute5tupleIJiiiiEEENS1_10collective13CollectiveMmaINS1_35MainloopSm100TmaUmmaWarpSpecializedILi7ELi2ELi4ENS5_IJNS4_1CILi1EEESB_SB_EEEEENS5_IJNSA_ILi64EEENSA_ILi128EEESF_EEEaNS5_IJlSB_lEEEaSH_NS4_8TiledMMAINS4_8MMA_AtomIJNS4_15SM100_MMA_S8_SSIaaiLi64ELi128ELNS4_4UMMA5MajorE0ELSM_0ELNSL_8SaturateE0EEEEEENS4_6LayoutISC_NS5_IJNSA_ILi0EEESR_SR_EEEEENS5_IJNS4_10UnderscoreESU_SU_EEEEENS4_13SM90_TMA_LOADENS4_14ComposedLayoutINS4_7SwizzleILi3ELi4ELi3EEENS4_18smem_ptr_flag_bitsILi8EEENSQ_INS5_IJNSA_ILi8EEESF_EEENS5_IJSF_SB_EEEEEEEvNS4_8identityESX_S17_vS18_EENS_8epilogue10collective18CollectiveEpilogueINS1A_23Sm100TmaWarpSpecializedILi2ELi2ELi32ELb0ELb0EEEJSG_NS5_IJNSQ_ISE_SB_EES1F_EEEaSH_aSH_NS1A_6fusion15FusionCallbacksIS1E_NS1H_17LinearCombinationIaiaiLNS_15FloatRoundStyleE2EEESG_S1G_JEEENS4_5SM1004TMEM4LOAD26SM100_TMEM_LOAD_16dp32b32xESX_NSY_INSZ_ILi2ELi4ELi3EEES12_NSQ_INS5_IJS13_SE_EEENS5_IJSE_SB_EEEEEEENS4_39AutoVectorizingCopyWithAssumedAlignmentILi128EEENS4_14SM90_TMA_STOREES1V_S1X_S1X_EEEvvEEEEvNT_6ParamsE --------------------------
	.section	.nv.info._ZN7cutlass13device_kernelINS_4gemm6kernel13GemmUniversalIN4cute5tupleIJiiiiEEENS1_10collective13CollectiveMmaINS1_35MainloopSm100TmaUmmaWarpSpecializedILi7ELi2ELi4ENS5_IJNS4_1CILi1EEESB_SB_EEEEENS5_IJNSA_ILi64EEENSA_ILi128EEESF_EEEaNS5_IJlSB_lEEEaSH_NS4_8TiledMMAINS4_8MMA_AtomIJNS4_15SM100_MMA_S8_SSIaaiLi64ELi128ELNS4_4UMMA5MajorE0ELSM_0ELNSL_8SaturateE0EEEEEENS4_6LayoutISC_NS5_IJNSA_ILi0EEESR_SR_EEEEENS5_IJNS4_10UnderscoreESU_SU_EEEEENS4_13SM90_TMA_LOADENS4_14ComposedLayoutINS4_7SwizzleILi3ELi4ELi3EEENS4_18smem_ptr_flag_bitsILi8EEENSQ_INS5_IJNSA_ILi8EEESF_EEENS5_IJSF_SB_EEEEEEEvNS4_8identityESX_S17_vS18_EENS_8epilogue10collective18CollectiveEpilogueINS1A_23Sm100TmaWarpSpecializedILi2ELi2ELi32ELb0ELb0EEEJSG_NS5_IJNSQ_ISE_SB_EES1F_EEEaSH_aSH_NS1A_6fusion15FusionCallbacksIS1E_NS1H_17LinearCombinationIaiaiLNS_15FloatRoundStyleE2EEESG_S1G_JEEENS4_5SM1004TMEM4LOAD26SM100_TMEM_LOAD_16dp32b32xESX_NSY_INSZ_ILi2ELi4ELi3EEES12_NSQ_INS5_IJS13_SE_EEENS5_IJSE_SB_EEEEEEENS4_39AutoVectorizingCopyWithAssumedAlignmentILi128EEENS4_14SM90_TMA_STOREES1V_S1X_S1X_EEEvvEEEEvNT_6ParamsE,"",@"SHT_CUDA_INFO"
	.sectionflags	@""
	.align	4


	//----- nvinfo : EIATTR_CUDA_API_VERSION
	.align		4
        /*0000*/ 	.byte	0x04, 0x37
        /*0002*/ 	.short	(.L_31 - .L_30)
.L_30:
        /*0004*/ 	.word	0x00000082


	//----- nvinfo : EIATTR_KPARAM_INFO
	.align		4
.L_31:
        /*0008*/ 	.byte	0x04, 0x17
        /*000a*/ 	.short	(.L_33 - .L_32)
.L_32:
        /*000c*/ 	.word	0x00000000
        /*0010*/ 	.short	0x0000
        /*0012*/ 	.short	0x0000
        /*0014*/ 	.byte	0x00, 0xf0, 0x01, 0x20


	//----- nvinfo : EIATTR_AT_ENTRY_FRAGMENTS
	.align		4
.L_33:
        /*0018*/ 	.byte	0x04, 0x4f
        /*001a*/ 	.short	(.L_35 - .L_34)


	//   ....[0]....
.L_34:
        /*001c*/ 	.word	0x00000006


	//----- nvinfo : EIATTR_RESERVED_SMEM_USED
	.align		4
.L_35:
        /*0020*/ 	.byte	0x01, 0x41
	.zero		2


	//----- nvinfo : EIATTR_SPARSE_MMA_MASK
	.align		4
        /*0024*/ 	.byte	0x03, 0x50
        /*0026*/ 	.short	0x0000


	//----- nvinfo : EIATTR_TCGEN05_1CTA_USED
	.align		4
        /*0028*/ 	.byte	0x01, 0x51
	.zero		2


	//----- nvinfo : EIATTR_MAXREG_COUNT
	.align		4
        /*002c*/ 	.byte	0x03, 0x1b
        /*002e*/ 	.short	0x00ff


	//----- nvinfo : EIATTR_NUM_BARRIERS
	.align		4
        /*0030*/ 	.byte	0x02, 0x4c
        /*0032*/ 	.byte	0x07
	.zero		1


	//----- nvinfo : EIATTR_EXTERNS
	.align		4
        /*0034*/ 	.byte	0x04, 0x0f
        /*0036*/ 	.short	(.L_37 - .L_36)


	//   ....[0]....
	.align		4
.L_36:
        /*0038*/ 	.word	index@(__assertfail)


	//----- nvinfo : EIATTR_MERCURY_ISA_VERSION
	.align		4
.L_37:
        /*003c*/ 	.byte	0x03, 0x5f
        /*003e*/ 	.short	0x0101


	//----- nvinfo : EIATTR_INT_WARP_WIDE_INSTR_OFFSETS
	.align		4
        /*0040*/ 	.byte	0x04, 0x31
        /*0042*/ 	.short	(.L_39 - .L_38)


	//   ....[0]....
.L_38:
        /*0044*/ 	.word	0x00001e00


	//   ....[1]....
        /*0048*/ 	.word	0x00003a60


	//   ....[2]....
        /*004c*/ 	.word	0x00003a80


	//   ....[3]....
        /*0050*/ 	.word	0x00003ab0


	//   ....[4]....
        /*0054*/ 	.word	0x000043e0


	//   ....[5]....
        /*0058*/ 	.word	0x00004450


	//   ....[6]....
        /*005c*/ 	.word	0x00004630


	//   ....[7]....
        /*0060*/ 	.word	0x00004790


	//----- nvinfo : EIATTR_COOP_GROUP_MASK_REGIDS
	.align		4
.L_39:
        /*0064*/ 	.byte	0x04, 0x29
        /*0066*/ 	.short	(.L_41 - .L_40)


	//   ....[0]....
.L_40:
        /*0068*/ 	.word	0xffffffff


	//   ....[1]....
        /*006c*/ 	.word	0xffffffff


	//   ....[2]....
        /*0070*/ 	.word	0xffffffff


	//   ....[3]....
        /*0074*/ 	.word	0xffffffff


	//   ....[4]....
        /*0078*/ 	.word	0xffffffff


	//   ....[5]....
        /*007c*/ 	.word	0xffffffff


	//   ....[6]....
        /*0080*/ 	.word	0xffffffff


	//   ....[7]....
        /*0084*/ 	.word	0xffffffff


	//   ....[8]....
        /*0088*/ 	.word	0xffffffff


	//   ....[9]....
        /*008c*/ 	.word	0xffffffff


	//   ....[10]....
        /*0090*/ 	.word	0xffffffff


	//   ....[11]....
        /*0094*/ 	.word	0xffffffff


	//   ....[12]....
        /*0098*/ 	.word	0xffffffff


	//----- nvinfo : EIATTR_COOP_GROUP_INSTR_OFFSETS
	.align		4
.L_41:
        /*009c*/ 	.byte	0x04, 0x28
        /*009e*/ 	.short	(.L_43 - .L_42)


	//   ....[0]....
.L_42:
        /*00a0*/ 	.word	0x00000090


	//   ....[1]....
        /*00a4*/ 	.word	0x000004d0


	//   ....[2]....
        /*00a8*/ 	.word	0x000006a0


	//   ....[3]....
        /*00ac*/ 	.word	0x00000800


	//   ....[4]....
        /*00b0*/ 	.word	0x00000900


	//   ....[5]....
        /*00b4*/ 	.word	0x00000a70


	//   ....[6]....
        /*00b8*/ 	.word	0x00000c10


	//   ....[7]....
        /*00bc*/ 	.word	0x00001ce0


	//   ....[8]....
        /*00c0*/ 	.word	0x00002c70


	//   ....[9]....
        /*00c4*/ 	.word	0x00002e80


	//   ....[10]....
        /*00c8*/ 	.word	0x00002eb0


	//   ....[11]....
        /*00cc*/ 	.word	0x00003940


	//   ....[12]....
        /*00d0*/ 	.word	0x00003b70


	//----- nvinfo : EIATTR_VRC_CTA_INIT_COUNT
	.align		4
.L_43:
        /*00d4*/ 	.byte	0x02, 0x4a
        /*00d6*/ 	.byte	0x80
	.zero		1


	//----- nvinfo : EIATTR_SYSCALL_OFFSETS
	.align		4
        /*00d8*/ 	.byte	0x04, 0x46
        /*00da*/ 	.short	(.L_45 - .L_44)


	//   ....[0]....
.L_44:
        /*00dc*/ 	.word	0x000051e0


	//   ....[1]....
        /*00e0*/ 	.word	0x00005320


	//   ....[2]....
        /*00e4*/ 	.word	0x00005b20


	//   ....[3]....
        /*00e8*/ 	.word	0x000068c0


	//----- nvinfo : EIATTR_MBARRIER_INSTR_OFFSETS
	.align		4
.L_45:
        /*00ec*/ 	.byte	0x04, 0x39
        /*00ee*/ 	.short	(.L_47 - .L_46)


	//   ....[0]....
.L_46:
        /*00f0*/ 	.word	0x000005b0
        /*00f4*/ 	.word	0x000000ff
        /*00f8*/ 	.word	0x00000000
        /*00fc*/ 	.short	0x0100
        /*00fe*/ 	.byte	0x05
	.zero		1


	//   ....[1]....
        /*0100*/ 	.word	0x000005c0
        /*0104*/ 	.word	0x000000ff
        /*0108*/ 	.word	0x00000038
        /*010c*/ 	.short	0x0100
        /*010e*/ 	.byte	0x05
	.zero		1


	//   ....[2]....
        /*0110*/ 	.word	0x000005d0
        /*0114*/ 	.word	0x000000ff
        /*0118*/ 	.word	0x00000008
        /*011c*/ 	.short	0x0100
        /*011e*/ 	.byte	0x05
	.zero		1


	//   ....[3]....
        /*0120*/ 	.word	0x000005e0
        /*0124*/ 	.word	0x000000ff
        /*0128*/ 	.word	0x00000040
        /*012c*/ 	.short	0x0100
        /*012e*/ 	.byte	0x05
	.zero		1


	//   ....[4]....
        /*0130*/ 	.word	0x000005f0
        /*0134*/ 	.word	0x000000ff
        /*0138*/ 	.word	0x00000010
        /*013c*/ 	.short	0x0100
        /*013e*/ 	.byte	0x05
	.zero		1


	//   ....[5]....
        /*0140*/ 	.word	0x00000600
        /*0144*/ 	.word	0x000000ff
        /*0148*/ 	.word	0x00000048
        /*014c*/ 	.short	0x0100
        /*014e*/ 	.byte	0x05
	.zero		1


	//   ....[6]....
        /*0150*/ 	.word	0x00000610
        /*0154*/ 	.word	0x000000ff
        /*0158*/ 	.word	0x00000018
        /*015c*/ 	.short	0x0100
        /*015e*/ 	.byte	0x05
	.zero		1


	//   ....[7]....
        /*0160*/ 	.word	0x00000620
        /*0164*/ 	.word	0x000000ff
        /*0168*/ 	.word	0x00000050
        /*016c*/ 	.short	0x0100
        /*016e*/ 	.byte	0x05
	.zero		1


	//   ....[8]....
        /*0170*/ 	.word	0x00000630
        /*0174*/ 	.word	0x000000ff
        /*0178*/ 	.word	0x00000020
        /*017c*/ 	.short	0x0100
        /*017e*/ 	.byte	0x05
	.zero		1


	//   ....[9]....
        /*0180*/ 	.word	0x00000640
        /*0184*/ 	.word	0x000000ff
        /*0188*/ 	.word	0x00000058
        /*018c*/ 	.short	0x0100
        /*018e*/ 	.byte	0x05
	.zero		1


	//   ....[10]....
        /*0190*/ 	.word	0x00000650
        /*0194*/ 	.word	0x000000ff
        /*0198*/ 	.word	0x00000028
        /*019c*/ 	.short	0x0100
        /*019e*/ 	.byte	0x05
	.zero		1


	//   ....[11]....
        /*01a0*/ 	.word	0x00000660
        /*01a4*/ 	.word	0x000000ff
        /*01a8*/ 	.word	0x00000060
        /*01ac*/ 	.short	0x0100
        /*01ae*/ 	.byte	0x05
	.zero		1


	//   ....[12]....
        /*01b0*/ 	.word	0x00000670
        /*01b4*/ 	.word	0x000000ff
        /*01b8*/ 	.word	0x00000030
        /*01bc*/ 	.short	0x0100
        /*01be*/ 	.byte	0x05
	.zero		1


	//   ....[13]....
        /*01c0*/ 	.word	0x00000680
        /*01c4*/ 	.word	0x000000ff
        /*01c8*/ 	.word	0x00000068
        /*01cc*/ 	.short	0x0100
        /*01ce*/ 	.byte	0x05
	.zero		1


	//   ....[14]....
        /*01d0*/ 	.word	0x000007b0
        /*01d4*/ 	.word	0x000000ff
        /*01d8*/ 	.word	0x00000070
        /*01dc*/ 	.short	0x0100
        /*01de*/ 	.byte	0x07
	.zero		1


	//   ....[15]....
        /*01e0*/ 	.word	0x000007c0
        /*01e4*/ 	.word	0x000000ff
        /*01e8*/ 	.word	0x00000080
        /*01ec*/ 	.short	0x0100
        /*01ee*/ 	.byte	0x07
	.zero		1


	//   ....[16]....
        /*01f0*/ 	.word	0x000007d0
        /*01f4*/ 	.word	0x000000ff
        /*01f8*/ 	.word	0x00000078
        /*01fc*/ 	.short	0x0100
        /*01fe*/ 	.byte	0x07
	.zero		1


	//   ....[17]....
        /*0200*/ 	.word	0x000007e0
        /*0204*/ 	.word	0x000000ff
        /*0208*/ 	.word	0x00000088
        /*020c*/ 	.short	0x0100
        /*020e*/ 	.byte	0x07
	.zero		1


	//   ....[18]....
        /*0210*/ 	.word	0x000008d0
        /*0214*/ 	.word	0x000000ff
        /*0218*/ 	.word	0x00000090
        /*021c*/ 	.short	0x0100
        /*021e*/ 	.byte	0x05
	.zero		1


	//   ....[19]....
        /*0220*/ 	.word	0x000008e0
        /*0224*/ 	.word	0x000000ff
        /*0228*/ 	.word	0x00000098
        /*022c*/ 	.short	0x0100
        /*022e*/ 	.byte	0x05
	.zero		1


	//   ....[20]....
        /*0230*/ 	.word	0x00000a20
        /*0234*/ 	.word	0x000000ff
        /*0238*/ 	.word	0x000000a0
        /*023c*/ 	.short	0x0100
        /*023e*/ 	.byte	0x05
	.zero		1


	//   ....[21]....
        /*0240*/ 	.word	0x00000a30
        /*0244*/ 	.word	0x000000ff
        /*0248*/ 	.word	0x000000b0
        /*024c*/ 	.short	0x0100
        /*024e*/ 	.byte	0x05
	.zero		1


	//   ....[22]....
        /*0250*/ 	.word	0x00000a40
        /*0254*/ 	.word	0x000000ff
        /*0258*/ 	.word	0x000000a8
        /*025c*/ 	.short	0x0100
        /*025e*/ 	.byte	0x05
	.zero		1


	//   ....[23]....
        /*0260*/ 	.word	0x00000a50
        /*0264*/ 	.word	0x000000ff
        /*0268*/ 	.word	0x000000b8
        /*026c*/ 	.short	0x0100
        /*026e*/ 	.byte	0x05
	.zero		1


	//   ....[24]....
        /*0270*/ 	.word	0x00000b80
        /*0274*/ 	.word	0x000000ff
        /*0278*/ 	.word	0x000000c0
        /*027c*/ 	.short	0x0100
        /*027e*/ 	.byte	0x07
	.zero		1


	//   ....[25]....
        /*0280*/ 	.word	0x00000b90
        /*0284*/ 	.word	0x000000ff
        /*0288*/ 	.word	0x000000e0
        /*028c*/ 	.short	0x0100
        /*028e*/ 	.byte	0x07
	.zero		1


	//   ....[26]....
        /*0290*/ 	.word	0x00000ba0
        /*0294*/ 	.word	0x000000ff
        /*0298*/ 	.word	0x000000c8
        /*029c*/ 	.short	0x0100
        /*029e*/ 	.byte	0x07
	.zero		1


	//   ....[27]....
        /*02a0*/ 	.word	0x00000bb0
        /*02a4*/ 	.word	0x000000ff
        /*02a8*/ 	.word	0x000000e8
        /*02ac*/ 	.short	0x0100
        /*02ae*/ 	.byte	0x07
	.zero		1


	//   ....[28]....
        /*02b0*/ 	.word	0x00000bc0
        /*02b4*/ 	.word	0x000000ff
        /*02b8*/ 	.word	0x000000d0
        /*02bc*/ 	.short	0x0100
        /*02be*/ 	.byte	0x07
	.zero		1


	//   ....[29]....
        /*02c0*/ 	.word	0x00000bd0
        /*02c4*/ 	.word	0x000000ff
        /*02c8*/ 	.word	0x000000f0
        /*02cc*/ 	.short	0x0100
        /*02ce*/ 	.byte	0x07
	.zero		1


	//   ....[30]....
        /*02d0*/ 	.word	0x00000be0
        /*02d4*/ 	.word	0x000000ff
        /*02d8*/ 	.word	0x000000d8
        /*02dc*/ 	.short	0x0100
        /*02de*/ 	.byte	0x07
	.zero		1


	//   ....[31]....
        /*02e0*/ 	.word	0x00000bf0
        /*02e4*/ 	.word	0x000000ff
        /*02e8*/ 	.word	0x000000f8
        /*02ec*/ 	.short	0x0100
        /*02ee*/ 	.byte	0x07
	.zero		1


	//   ....[32]....
        /*02f0*/ 	.word	0x00000ce0
        /*02f4*/ 	.word	0x000000ff
        /*02f8*/ 	.word	0x00000100
        /*02fc*/ 	.short	0x0100
        /*02fe*/ 	.byte	0x05
	.zero		1


	//   ....[33]....
        /*0300*/ 	.word	0x00000cf0
        /*0304*/ 	.word	0x000000ff
        /*0308*/ 	.word	0x00000110
        /*030c*/ 	.short	0x0100
        /*030e*/ 	.byte	0x05
	.zero		1


	//   ....[34]....
        /*0310*/ 	.word	0x00000d00
        /*0314*/ 	.word	0x000000ff
        /*0318*/ 	.word	0x00000108
        /*031c*/ 	.short	0x0100
        /*031e*/ 	.byte	0x05
	.zero		1


	//   ....[35]....
        /*0320*/ 	.word	0x00000d10
        /*0324*/ 	.word	0x000000ff
        /*0328*/ 	.word	0x00000118
        /*032c*/ 	.short	0x0100
        /*032e*/ 	.byte	0x05
	.zero		1


	//   ....[36]....
        /*0330*/ 	.word	0x000015e0
        /*0334*/ 	.word	0x00000003
        /*0338*/ 	.word	0x00000110
        /*033c*/ 	.short	0x010a
        /*033e*/ 	.byte	0xff
	.zero		1


	//   ....[37]....
        /*0340*/ 	.word	0x00001610
        /*0344*/ 	.word	0x00000003
        /*0348*/ 	.word	0x00000100
        /*034c*/ 	.short	0x0101
        /*034e*/ 	.byte	0xff
	.zero		1


	//   ....[38]....
        /*0350*/ 	.word	0x000016e0
        /*0354*/ 	.word	0x000000ff
        /*0358*/ 	.word	0x00000038
        /*035c*/ 	.short	0x010a
        /*035e*/ 	.byte	0x08
	.zero		1


	//   ....[39]....
        /*0360*/ 	.word	0x00001780
        /*0364*/ 	.word	0x000000ff
        /*0368*/ 	.word	0x00000038
        /*036c*/ 	.short	0x010a
        /*036e*/ 	.byte	0x21
	.zero		1


	//   ....[40]....
        /*0370*/ 	.word	0x000018d0
        /*0374*/ 	.word	0x000000ff
        /*0378*/ 	.word	0x00000038
        /*037c*/ 	.short	0x010a
        /*037e*/ 	.byte	0x08
	.zero		1


	//   ....[41]....
        /*0380*/ 	.word	0x000019e0
        /*0384*/ 	.word	0x000000ff
        /*0388*/ 	.word	0x00000098
        /*038c*/ 	.short	0x0101
        /*038e*/ 	.byte	0x04
	.zero		1


	//   ....[42]....
        /*0390*/ 	.word	0x00001a00
        /*0394*/ 	.word	0x000000ff
        /*0398*/ 	.word	0x00000038
        /*039c*/ 	.short	0x010a
        /*039e*/ 	.byte	0x08
	.zero		1


	//   ....[43]....
        /*03a0*/ 	.word	0x00001a80
        /*03a4*/ 	.word	0x000000ff
        /*03a8*/ 	.word	0x00000038
        /*03ac*/ 	.short	0x010a
        /*03ae*/ 	.byte	0x11
	.zero		1


	//   ....[44]....
        /*03b0*/ 	.word	0x00001bd0
        /*03b4*/ 	.word	0x000000ff
        /*03b8*/ 	.word	0x00000038
        /*03bc*/ 	.short	0x010a
        /*03be*/ 	.byte	0x08
	.zero		1


	//   ....[45]....
        /*03c0*/ 	.word	0x00001d10
        /*03c4*/ 	.word	0x00000002
        /*03c8*/ 	.word	0x000000a0
        /*03cc*/ 	.short	0x010a
        /*03ce*/ 	.byte	0xff
	.zero		1


	//   ....[46]....
        /*03d0*/ 	.word	0x00001dd0
        /*03d4*/ 	.word	0x00000002
        /*03d8*/ 	.word	0x00000000
        /*03dc*/ 	.short	0x0101
        /*03de*/ 	.byte	0xff
	.zero		1


	//   ....[47]....
        /*03e0*/ 	.word	0x00002330
        /*03e4*/ 	.word	0x000000ff
        /*03e8*/ 	.word	0x00000000
        /*03ec*/ 	.short	0x010a
        /*03ee*/ 	.byte	0x05
	.zero		1


	//   ....[48]....
        /*03f0*/ 	.word	0x000023c0
        /*03f4*/ 	.word	0x000000ff
        /*03f8*/ 	.word	0x00000000
        /*03fc*/ 	.short	0x010a
        /*03fe*/ 	.byte	0x05
	.zero		1


	//   ....[49]....
        /*0400*/ 	.word	0x00002450
        /*0404*/ 	.word	0x000000ff
        /*0408*/ 	.word	0x00000000
        /*040c*/ 	.short	0x010a
        /*040e*/ 	.byte	0x05
	.zero		1


	//   ....[50]....
        /*0410*/ 	.word	0x000024e0
        /*0414*/ 	.word	0x000000ff
        /*0418*/ 	.word	0x00000000
        /*041c*/ 	.short	0x010a
        /*041e*/ 	.byte	0x05
	.zero		1


	//   ....[51]....
        /*0420*/ 	.word	0x00002570
        /*0424*/ 	.word	0x000000ff
        /*0428*/ 	.word	0x00000000
        /*042c*/ 	.short	0x010a
        /*042e*/ 	.byte	0x05
	.zero		1


	//   ....[52]....
        /*0430*/ 	.word	0x00002600
        /*0434*/ 	.word	0x000000ff
        /*0438*/ 	.word	0x00000000
        /*043c*/ 	.short	0x010a
        /*043e*/ 	.byte	0x05
	.zero		1


	//   ....[53]....
        /*0440*/ 	.word	0x000026a0
        /*0444*/ 	.word	0x00000000
        /*0448*/ 	.word	0x00000000
        /*044c*/ 	.short	0x010a
        /*044e*/ 	.byte	0xff
	.zero		1


	//   ....[54]....
        /*0450*/ 	.word	0x000027c0
        /*0454*/ 	.word	0x00000000
        /*0458*/ 	.word	0x00000100
        /*045c*/ 	.short	0x010a
        /*045e*/ 	.byte	0xff
	.zero		1


	//   ....[55]....
        /*0460*/ 	.word	0x00002820
        /*0464*/ 	.word	0x00000004
        /*0468*/ 	.word	0x00000000
        /*046c*/ 	.short	0x0101
        /*046e*/ 	.byte	0xff
	.zero		1


	//   ....[56]....
        /*0470*/ 	.word	0x00002840
        /*0474*/ 	.word	0x000000ff
        /*0478*/ 	.word	0x000000b0
        /*047c*/ 	.short	0x010a
        /*047e*/ 	.byte	0x05
	.zero		1


	//   ....[57]....
        /*0480*/ 	.word	0x00002960
        /*0484*/ 	.word	0x00000000
        /*0488*/ 	.word	0x000000a0
        /*048c*/ 	.short	0x010a
        /*048e*/ 	.byte	0xff
	.zero		1


	//   ....[58]....
        /*0490*/ 	.word	0x00002a70
        /*0494*/ 	.word	0x00000000
        /*0498*/ 	.word	0x00000000
        /*049c*/ 	.short	0x0101
        /*049e*/ 	.byte	0xff
	.zero		1


	//   ....[59]....
        /*04a0*/ 	.word	0x00002b00
        /*04a4*/ 	.word	0x000000ff
        /*04a8*/ 	.word	0x000000b0
        /*04ac*/ 	.short	0x0106
        /*04ae*/ 	.byte	0x05
	.zero		1


	//   ....[60]....
        /*04b0*/ 	.word	0x00002b20
        /*04b4*/ 	.word	0x000000ff
        /*04b8*/ 	.word	0x000000b0
        /*04bc*/ 	.short	0x010a
        /*04be*/ 	.byte	0x05
	.zero		1


	//   ....[61]....
        /*04c0*/ 	.word	0x00002bb0
        /*04c4*/ 	.word	0x000000ff
        /*04c8*/ 	.word	0x000000b0
        /*04cc*/ 	.short	0x0106
        /*04ce*/ 	.byte	0x04
	.zero		1


	//   ....[62]....
        /*04d0*/ 	.word	0x00002bf0
        /*04d4*/ 	.word	0x00000000
        /*04d8*/ 	.word	0x000000b0
        /*04dc*/ 	.short	0x010a
        /*04de*/ 	.byte	0xff
	.zero		1


	//   ....[63]....
        /*04e0*/ 	.word	0x00003130
        /*04e4*/ 	.word	0x00000000
        /*04e8*/ 	.word	0x000000a0
        /*04ec*/ 	.short	0x010a
        /*04ee*/ 	.byte	0xff
	.zero		1


	//   ....[64]....
        /*04f0*/ 	.word	0x00003230
        /*04f4*/ 	.word	0x00000003
        /*04f8*/ 	.word	0x00000000
        /*04fc*/ 	.short	0x0101
        /*04fe*/ 	.byte	0xff
	.zero		1


	//   ....[65]....
        /*0500*/ 	.word	0x00003240
        /*0504*/ 	.word	0x000000ff
        /*0508*/ 	.word	0x00000000
        /*050c*/ 	.short	0x010a
        /*050e*/ 	.byte	0x06
	.zero		1


	//   ....[66]....
        /*0510*/ 	.word	0x000032c0
        /*0514*/ 	.word	0x000000ff
        /*0518*/ 	.word	0x000000e0
        /*051c*/ 	.short	0x010a
        /*051e*/ 	.byte	0x07
	.zero		1


	//   ....[67]....
        /*0520*/ 	.word	0x000033a0
        /*0524*/ 	.word	0x000000ff
        /*0528*/ 	.word	0x00000000
        /*052c*/ 	.short	0x010a
        /*052e*/ 	.byte	0x06
	.zero		1


	//   ....[68]....
        /*0530*/ 	.word	0x000034d0
        /*0534*/ 	.word	0x000000ff
        /*0538*/ 	.word	0x00000000
        /*053c*/ 	.short	0x010a
        /*053e*/ 	.byte	0x1a
	.zero		1


	//   ....[69]....
        /*0540*/ 	.word	0x00003770
        /*0544*/ 	.word	0x000000ff
        /*0548*/ 	.word	0x00000000
        /*054c*/ 	.short	0x010a
        /*054e*/ 	.byte	0x06
	.zero		1


	//   ....[70]....
        /*0550*/ 	.word	0x00003800
        /*0554*/ 	.word	0x000000ff
        /*0558*/ 	.word	0x00000000
        /*055c*/ 	.short	0x010a
        /*055e*/ 	.byte	0x06
	.zero		1


	//   ....[71]....
        /*0560*/ 	.word	0x00003890
        /*0564*/ 	.word	0x000000ff
        /*0568*/ 	.word	0x00000000
        /*056c*/ 	.short	0x010a
        /*056e*/ 	.byte	0x06
	.zero		1


	//   ....[72]....
        /*0570*/ 	.word	0x00003920
        /*0574*/ 	.word	0x000000ff
        /*0578*/ 	.word	0x00000000
        /*057c*/ 	.short	0x010a
        /*057e*/ 	.byte	0x07
	.zero		1


	//   ....[73]....
        /*0580*/ 	.word	0x00003d80
        /*0584*/ 	.word	0x00000000
        /*0588*/ 	.word	0x000000a0
        /*058c*/ 	.short	0x010a
        /*058e*/ 	.byte	0xff
	.zero		1


	//   ....[74]....
        /*0590*/ 	.word	0x00003e40
        /*0594*/ 	.word	0x00000000
        /*0598*/ 	.word	0x00000000
        /*059c*/ 	.short	0x0101
        /*059e*/ 	.byte	0xff
	.zero		1


	//   ....[75]....
        /*05a0*/ 	.word	0x00004160
        /*05a4*/ 	.word	0x000000ff
        /*05a8*/ 	.word	0x00000098
        /*05ac*/ 	.short	0x010a
        /*05ae*/ 	.byte	0x07
	.zero		1


	//   ....[76]....
        /*05b0*/ 	.word	0x00004350
        /*05b4*/ 	.word	0x000000ff
        /*05b8*/ 	.word	0x00000080
        /*05bc*/ 	.short	0x010a
        /*05be*/ 	.byte	0x07
	.zero		1


	//   ....[77]....
        /*05c0*/ 	.word	0x00004520
        /*05c4*/ 	.word	0x000000ff
        /*05c8*/ 	.word	0x00000070
        /*05cc*/ 	.short	0x010b
        /*05ce*/ 	.byte	0x07
	.zero		1


	//   ....[78]....
        /*05d0*/ 	.word	0x00004590
        /*05d4*/ 	.word	0x000000ff
        /*05d8*/ 	.word	0x00000000
        /*05dc*/ 	.short	0x0101
        /*05de*/ 	.byte	0x08
	.zero		1


	//   ....[79]....
        /*05e0*/ 	.word	0x000045c0
        /*05e4*/ 	.word	0x000000ff
        /*05e8*/ 	.word	0x00000088
        /*05ec*/ 	.short	0x010a
        /*05ee*/ 	.byte	0x07
	.zero		1


	//   ....[80]....
        /*05f0*/ 	.word	0x000047d0
        /*05f4*/ 	.word	0x000000ff
        /*05f8*/ 	.word	0x00000078
        /*05fc*/ 	.short	0x010b
        /*05fe*/ 	.byte	0x07
	.zero		1


	//   ....[81]....
        /*0600*/ 	.word	0x000047f0
        /*0604*/ 	.word	0x000000ff
        /*0608*/ 	.word	0x00000000
        /*060c*/ 	.short	0x0101
        /*060e*/ 	.byte	0x0d
	.zero		1


	//   ....[82]....
        /*0610*/ 	.word	0x00004820
        /*0614*/ 	.word	0x000000ff
        /*0618*/ 	.word	0x00000080
        /*061c*/ 	.short	0x010a
        /*061e*/ 	.byte	0x07
	.zero		1


	//   ....[83]....
        /*0620*/ 	.word	0x00004860
        /*0624*/ 	.word	0x00000000
        /*0628*/ 	.word	0x00000088
        /*062c*/ 	.short	0x010a
        /*062e*/ 	.byte	0xff
	.zero		1


	//   ....[84]....
        /*0630*/ 	.word	0x00004bb0
        /*0634*/ 	.word	0x00000000
        /*0638*/ 	.word	0x000000a0
        /*063c*/ 	.short	0x010a
        /*063e*/ 	.byte	0xff
	.zero		1


	//   ....[85]....
        /*0640*/ 	.word	0x00004cc0
        /*0644*/ 	.word	0x00000000
        /*0648*/ 	.word	0x00000000
        /*064c*/ 	.short	0x0101
        /*064e*/ 	.byte	0xff
	.zero		1


	//   ....[86]....
        /*0650*/ 	.word	0x00005710
        /*0654*/ 	.word	0x00000000
        /*0658*/ 	.word	0x00000070
        /*065c*/ 	.short	0x010a
        /*065e*/ 	.byte	0xff
	.zero		1


	//   ....[87]....
        /*0660*/ 	.word	0x00005780
        /*0664*/ 	.word	0x0000006c
        /*0668*/ 	.word	0x000000c0
        /*066c*/ 	.short	0x010a
        /*066e*/ 	.byte	0xff
	.zero		1


	//   ....[88]....
        /*0670*/ 	.word	0x00005860
        /*0674*/ 	.word	0x00000000
        /*0678*/ 	.word	0x00000070
        /*067c*/ 	.short	0x010a
        /*067e*/ 	.byte	0xff
	.zero		1


	//   ....[89]....
        /*0680*/ 	.word	0x00005980
        /*0684*/ 	.word	0x00000000
        /*0688*/ 	.word	0x00000000
        /*068c*/ 	.short	0x0101
        /*068e*/ 	.byte	0xff
	.zero		1


	//   ....[90]....
        /*0690*/ 	.word	0x00005a00
        /*0694*/ 	.word	0x0000006c
        /*0698*/ 	.word	0x000000c0
        /*069c*/ 	.short	0x010a
        /*069e*/ 	.byte	0xff
	.zero		1


	//   ....[91]....
        /*06a0*/ 	.word	0x00006570
        /*06a4*/ 	.word	0x0000004b
        /*06a8*/ 	.word	0x00000070
        /*06ac*/ 	.short	0x010a
        /*06ae*/ 	.byte	0xff
	.zero		1


	//   ....[92]....
        /*06b0*/ 	.word	0x00006620
        /*06b4*/ 	.word	0x0000004b
        /*06b8*/ 	.word	0x00000070
        /*06bc*/ 	.short	0x010a
        /*06be*/ 	.byte	0xff
	.zero		1


	//   ....[93]....
        /*06c0*/ 	.word	0x00006740
        /*06c4*/ 	.word	0x00000000
        /*06c8*/ 	.word	0x00000000
        /*06cc*/ 	.short	0x0101
        /*06ce*/ 	.byte	0xff
	.zero		1


	//   ....[94]....
        /*06d0*/ 	.word	0x00006af0
        /*06d4*/ 	.word	0x000000ff
        /*06d8*/ 	.word	0x00000000
        /*06dc*/ 	.short	0x0101
        /*06de*/ 	.byte	0x05
	.zero		1


	//   ....[95]....
        /*06e0*/ 	.word	0x00007430
        /*06e4*/ 	.word	0x00000003
        /*06e8*/ 	.word	0x00000110
        /*06ec*/ 	.short	0x010a
        /*06ee*/ 	.byte	0xff
	.zero		1


	//   ....[96]....
        /*06f0*/ 	.word	0x00007490
        /*06f4*/ 	.word	0x00000002
        /*06f8*/ 	.word	0x00000038
        /*06fc*/ 	.short	0x010a
        /*06fe*/ 	.byte	0xff
	.zero		1


	//   ....[97]....
        /*0700*/ 	.word	0x000074f0
        /*0704*/ 	.word	0x00000002
        /*0708*/ 	.word	0x00000038
        /*070c*/ 	.short	0x010a
        /*070e*/ 	.byte	0xff
	.zero		1


	//   ....[98]....
        /*0710*/ 	.word	0x00007540
        /*0714*/ 	.word	0x00000002
        /*0718*/ 	.word	0x000000a0
        /*071c*/ 	.short	0x010a
        /*071e*/ 	.byte	0xff
	.zero		1


	//   ....[99]....
        /*0720*/ 	.word	0x000075a0
        /*0724*/ 	.word	0x00000000
        /*0728*/ 	.word	0x00000000
        /*072c*/ 	.short	0x010a
        /*072e*/ 	.byte	0xff
	.zero		1


	//   ....[100]....
        /*0730*/ 	.word	0x00007600
        /*0734*/ 	.word	0x00000000
        /*0738*/ 	.word	0x00000000
        /*073c*/ 	.short	0x010a
        /*073e*/ 	.byte	0xff
	.zero		1


	//   ....[101]....
        /*0740*/ 	.word	0x00007660
        /*0744*/ 	.word	0x00000000
        /*0748*/ 	.word	0x00000000
        /*074c*/ 	.short	0x010a
        /*074e*/ 	.byte	0xff
	.zero		1


	//   ....[102]....
        /*0750*/ 	.word	0x000076c0
        /*0754*/ 	.word	0x00000000
        /*0758*/ 	.word	0x00000000
        /*075c*/ 	.short	0x010a
        /*075e*/ 	.byte	0xff
	.zero		1


	//   ....[103]....
        /*0760*/ 	.word	0x00007720
        /*0764*/ 	.word	0x00000000
        /*0768*/ 	.word	0x00000000
        /*076c*/ 	.short	0x010a
        /*076e*/ 	.byte	0xff
	.zero		1


	//   ....[104]....
        /*0770*/ 	.word	0x00007780
        /*0774*/ 	.word	0x00000000
        /*0778*/ 	.word	0x00000000
        /*077c*/ 	.short	0x010a
        /*077e*/ 	.byte	0xff
	.zero		1


	//   ....[105]....
        /*0780*/ 	.word	0x000077d0
        /*0784*/ 	.word	0x00000000
        /*0788*/ 	.word	0x00000100
        /*078c*/ 	.short	0x010a
        /*078e*/ 	.byte	0xff
	.zero		1


	//   ....[106]....
        /*0790*/ 	.word	0x00007830
        /*0794*/ 	.word	0x00000000
        /*0798*/ 	.word	0x000000b0
        /*079c*/ 	.short	0x010a
        /*079e*/ 	.byte	0xff
	.zero		1


	//   ....[107]....
        /*07a0*/ 	.word	0x00007880
        /*07a4*/ 	.word	0x00000000
        /*07a8*/ 	.word	0x000000a0
        /*07ac*/ 	.short	0x010a
        /*07ae*/ 	.byte	0xff
	.zero		1


	//   ....[108]....
        /*07b0*/ 	.word	0x000078e0
        /*07b4*/ 	.word	0x00000000
        /*07b8*/ 	.word	0x000000b0
        /*07bc*/ 	.short	0x010a
        /*07be*/ 	.byte	0xff
	.zero		1


	//   ....[109]....
        /*07c0*/ 	.word	0x00007930
        /*07c4*/ 	.word	0x00000000
        /*07c8*/ 	.word	0x000000a0
        /*07cc*/ 	.short	0x010a
        /*07ce*/ 	.byte	0xff
	.zero		1


	//   ....[110]....
        /*07d0*/ 	.word	0x00007990
        /*07d4*/ 	.word	0x00000003
        /*07d8*/ 	.word	0x000000e0
        /*07dc*/ 	.short	0x010a
        /*07de*/ 	.byte	0xff
	.zero		1


	//   ....[111]....
        /*07e0*/ 	.word	0x000079f0
        /*07e4*/ 	.word	0x00000000
        /*07e8*/ 	.word	0x00000000
        /*07ec*/ 	.short	0x010a
        /*07ee*/ 	.byte	0xff
	.zero		1


	//   ....[112]....
        /*07f0*/ 	.word	0x00007a50
        /*07f4*/ 	.word	0x00000000
        /*07f8*/ 	.word	0x00000000
        /*07fc*/ 	.short	0x010a
        /*07fe*/ 	.byte	0xff
	.zero		1


	//   ....[113]....
        /*0800*/ 	.word	0x00007ab0
        /*0804*/ 	.word	0x00000000
        /*0808*/ 	.word	0x00000000
        /*080c*/ 	.short	0x010a
        /*080e*/ 	.byte	0xff
	.zero		1


	//   ....[114]....
        /*0810*/ 	.word	0x00007b10
        /*0814*/ 	.word	0x00000000
        /*0818*/ 	.word	0x00000000
        /*081c*/ 	.short	0x010a
        /*081e*/ 	.byte	0xff
	.zero		1


	//   ....[115]....
        /*0820*/ 	.word	0x00007b70
        /*0824*/ 	.word	0x00000000
        /*0828*/ 	.word	0x00000000
        /*082c*/ 	.short	0x010a
        /*082e*/ 	.byte	0xff
	.zero		1


	//   ....[116]....
        /*0830*/ 	.word	0x00007bc0
        /*0834*/ 	.word	0x00000000
        /*0838*/ 	.word	0x000000a0
        /*083c*/ 	.short	0x010a
        /*083e*/ 	.byte	0xff
	.zero		1


	//   ....[117]....
        /*0840*/ 	.word	0x00007c20
        /*0844*/ 	.word	0x00000000
        /*0848*/ 	.word	0x00000098
        /*084c*/ 	.short	0x010a
        /*084e*/ 	.byte	0xff
	.zero		1


	//   ....[118]....
        /*0850*/ 	.word	0x00007c80
        /*0854*/ 	.word	0x00000003
        /*0858*/ 	.word	0x00000080
        /*085c*/ 	.short	0x010a
        /*085e*/ 	.byte	0xff
	.zero		1


	//   ....[119]....
        /*0860*/ 	.word	0x00007ce0
        /*0864*/ 	.word	0x00000003
        /*0868*/ 	.word	0x00000088
        /*086c*/ 	.short	0x010a
        /*086e*/ 	.byte	0xff
	.zero		1


	//   ....[120]....
        /*0870*/ 	.word	0x00007d40
        /*0874*/ 	.word	0x00000000
        /*0878*/ 	.word	0x00000080
        /*087c*/ 	.short	0x010a
        /*087e*/ 	.byte	0xff
	.zero		1


	//   ....[121]....
        /*0880*/ 	.word	0x00007d90
        /*0884*/ 	.word	0x00000000
        /*0888*/ 	.word	0x000000a0
        /*088c*/ 	.short	0x010a
        /*088e*/ 	.byte	0xff
	.zero		1


	//   ....[122]....
        /*0890*/ 	.word	0x00007de0
        /*0894*/ 	.word	0x00000000
        /*0898*/ 	.word	0x00000070
        /*089c*/ 	.short	0x010a
        /*089e*/ 	.byte	0xff
	.zero		1


	//   ....[123]....
        /*08a0*/ 	.word	0x00007e30
        /*08a4*/ 	.word	0x0000006c
        /*08a8*/ 	.word	0x000000c0
        /*08ac*/ 	.short	0x010a
        /*08ae*/ 	.byte	0xff
	.zero		1


	//   ....[124]....
        /*08b0*/ 	.word	0x00007e80
        /*08b4*/ 	.word	0x0000004b
        /*08b8*/ 	.word	0x00000070
        /*08bc*/ 	.short	0x010a
        /*08be*/ 	.byte	0xff
	.zero		1


	//----- nvinfo : EIATTR_NUM_MBARRIERS
	.align		4
.L_47:
        /*08c0*/ 	.byte	0x03, 0x38
        /*08c2*/ 	.short	0x0024


	//----- nvinfo : EIATTR_EXIT_INSTR_OFFSETS
	.align		4
        /*08c4*/ 	.byte	0x04, 0x1c
        /*08c6*/ 	.short	(.L_49 - .L_48)


	//   ....[0]....
.L_48:
        /*08c8*/ 	.word	0x000026d0


	//   ....[1]....
        /*08cc*/ 	.word	0x00002bc0


	//   ....[2]....
        /*08d0*/ 	.word	0x00002c20


	//   ....[3]....
        /*08d4*/ 	.word	0x00003b80


	//   ....[4]....
        /*08d8*/ 	.word	0x00004890


	//   ....[5]....
        /*08dc*/ 	.word	0x000048d0


	//   ....[6]....
        /*08e0*/ 	.word	0x00007420


	//----- nvinfo : EIATTR_MAX_THREADS
	.align		4
.L_49:
        /*08e4*/ 	.byte	0x04, 0x05
        /*08e6*/ 	.short	(.L_51 - .L_50)
.L_50:
        /*08e8*/ 	.word	0x00000100
        /*08ec*/ 	.word	0x00000001
        /*08f0*/ 	.word	0x00000001


	//----- nvinfo : EIATTR_CRS_STACK_SIZE
	.align		4
.L_51:
        /*08f4*/ 	.byte	0x04, 0x1e
        /*08f6*/ 	.short	(.L_53 - .L_52)
.L_52:
        /*08f8*/ 	.word	0x00000000


	//----- nvinfo : EIATTR_CBANK_PARAM_SIZE
	.align		4
.L_53:
        /*08fc*/ 	.byte	0x03, 0x19
        /*08fe*/ 	.short	0x0800


	//----- nvinfo : EIATTR_PARAM_CBANK
	.align		4
        /*0900*/ 	.byte	0x04, 0x0a
        /*0902*/ 	.short	(.L_55 - .L_54)
	.align		4
.L_54:
        /*0904*/ 	.word	index@(.nv.constant0._ZN7cutlass13device_kernelINS_4gemm6kernel13GemmUniversalIN4cute5tupleIJiiiiEEENS1_10collective13CollectiveMmaINS1_35MainloopSm100TmaUmmaWarpSpecializedILi7ELi2ELi4ENS5_IJNS4_1CILi1EEESB_SB_EEEEENS5_IJNSA_ILi64EEENSA_ILi128EEESF_EEEaNS5_IJlSB_lEEEaSH_NS4_8TiledMMAINS4_8MMA_AtomIJNS4_15SM100_MMA_S8_SSIaaiLi64ELi128ELNS4_4UMMA5MajorE0ELSM_0ELNSL_8SaturateE0EEEEEENS4_6LayoutISC_NS5_IJNSA_ILi0EEESR_SR_EEEEENS5_IJNS4_10UnderscoreESU_SU_EEEEENS4_13SM90_TMA_LOADENS4_14ComposedLayoutINS4_7SwizzleILi3ELi4ELi3EEENS4_18smem_ptr_flag_bitsILi8EEENSQ_INS5_IJNSA_ILi8EEESF_EEENS5_IJSF_SB_EEEEEEEvNS4_8identityESX_S17_vS18_EENS_8epilogue10collective18CollectiveEpilogueINS1A_23Sm100TmaWarpSpecializedILi2ELi2ELi32ELb0ELb0EEEJSG_NS5_IJNSQ_ISE_SB_EES1F_EEEaSH_aSH_NS1A_6fusion15FusionCallbacksIS1E_NS1H_17LinearCombinationIaiaiLNS_15FloatRoundStyleE2EEESG_S1G_JEEENS4_5SM1004TMEM4LOAD26SM100_TMEM_LOAD_16dp32b32xESX_NSY_INSZ_ILi2ELi4ELi3EEES12_NSQ_INS5_IJS13_SE_EEENS5_IJSE_SB_EEEEEEENS4_39AutoVectorizingCopyWithAssumedAlignmentILi128EEENS4_14SM90_TMA_STOREES1V_S1X_S1X_EEEvvEEEEvNT_6ParamsE)
        /*0908*/ 	.short	0x0380
        /*090a*/ 	.short	0x0800


	//----- nvinfo : EIATTR_SW_WAR
	.align		4
.L_55:
        /*090c*/ 	.byte	0x04, 0x36
        /*090e*/ 	.short	(.L_57 - .L_56)
.L_56:
        /*0910*/ 	.word	0x00000008
.L_57:


//--------------------- .nv.callgraph             --------------------------
	.section	.nv.callgraph,"",@"SHT_CUDA_CALLGRAPH"
	.align	4
	.sectionentsize	8
	.align		4
        /*0000*/ 	.word	0x00000000
	.align		4
        /*0004*/ 	.word	0xffffffff
	.align		4
        /*0008*/ 	.word	index@(_ZN7cutlass13device_kernelINS_4gemm6kernel13GemmUniversalIN4cute5tupleIJiiiiEEENS1_10collective13CollectiveMmaINS1_35MainloopSm100TmaUmmaWarpSpecializedILi7ELi2ELi4ENS5_IJNS4_1CILi1EEESB_SB_EEEEENS5_IJNSA_ILi64EEENSA_ILi128EEESF_EEEaNS5_IJlSB_lEEEaSH_NS4_8TiledMMAINS4_8MMA_AtomIJNS4_15SM100_MMA_S8_SSIaaiLi64ELi128ELNS4_4UMMA5MajorE0ELSM_0ELNSL_8SaturateE0EEEEEENS4_6LayoutISC_NS5_IJNSA_ILi0EEESR_SR_EEEEENS5_IJNS4_10UnderscoreESU_SU_EEEEENS4_13SM90_TMA_LOADENS4_14ComposedLayoutINS4_7SwizzleILi3ELi4ELi3EEENS4_18smem_ptr_flag_bitsILi8EEENSQ_INS5_IJNSA_ILi8EEESF_EEENS5_IJSF_SB_EEEEEEEvNS4_8identityESX_S17_vS18_EENS_8epilogue10collective18CollectiveEpilogueINS1A_23Sm100TmaWarpSpecializedILi2ELi2ELi32ELb0ELb0EEEJSG_NS5_IJNSQ_ISE_SB_EES1F_EEEaSH_aSH_NS1A_6fusion15FusionCallbacksIS1E_NS1H_17LinearCombinationIaiaiLNS_15FloatRoundStyleE2EEESG_S1G_JEEENS4_5SM1004TMEM4LOAD26SM100_TMEM_LOAD_16dp32b32xESX_NSY_INSZ_ILi2ELi4ELi3EEES12_NSQ_INS5_IJS13_SE_EEENS5_IJSE_SB_EEEEEEENS4_39AutoVectorizingCopyWithAssumedAlignmentILi128EEENS4_14SM90_TMA_STOREES1V_S1X_S1X_EEEvvEEEEvNT_6ParamsE)
	.align		4
        /*000c*/ 	.word	index@(__assertfail)
	.align		4
        /*0010*/ 	.word	0x00000000
	.align		4
        /*0014*/ 	.word	0xfffffffe
	.align		4
        /*0018*/ 	.word	0x00000000
	.align		4
        /*001c*/ 	.word	0xfffffffd
	.align		4
        /*0020*/ 	.word	0x00000000
	.align		4
        /*0024*/ 	.word	0xfffffffc


//--------------------- .nv.constant4             --------------------------
	.section	.nv.constant4,"a",@progbits
	.align	8
	.align		8
.nv.constant4:
        /*0000*/ 	.dword	__assertfail
	.align		8
        /*0008*/ 	.dword	__unnamed_1
	.align		8
        /*0010*/ 	.dword	__unnamed_2
	.align		8
        /*0018*/ 	.dword	_ZN40_INTERNAL_3f67f27a_4_k_cu_962bc2ea_305964cuda3std3__45__cpo5beginE
	.align		8
        /*0020*/ 	.dword	_ZN40_INTERNAL_3f67f27a_4_k_cu_962bc2ea_305964cuda3std3__45__cpo3endE
	.align		8
        /*0028*/ 	.dword	_ZN40_INTERNAL_3f67f27a_4_k_cu_962bc2ea_305964cuda3std3__45__cpo6cbeginE
	.align		8
        /*0030*/ 	.dword	_ZN40_INTERNAL_3f67f27a_4_k_cu_962bc2ea_305964cuda3std3__45__cpo4cendE
	.align		8
        /*0038*/ 	.dword	_ZN40_INTERNAL_3f67f27a_4_k_cu_962bc2ea_305964cuda3std3__442_GLOBAL__N__3f67f27a_4_k_cu_962bc2ea_305966ignoreE
	.align		8
        /*0040*/ 	.dword	_ZN40_INTERNAL_3f67f27a_4_k_cu_962bc2ea_305964cuda3std3__419piecewise_constructE
	.align		8
        /*0048*/ 	.dword	_ZN40_INTERNAL_3f67f27a_4_k_cu_962bc2ea_305964cuda3std3__48in_placeE
	.align		8
        /*0050*/ 	.dword	_ZN40_INTERNAL_3f67f27a_4_k_cu_962bc2ea_305964cuda3std6ranges3__45__cpo4swapE
	.align		8
        /*0058*/ 	.dword	_ZN40_INTERNAL_3f67f27a_4_k_cu_962bc2ea_305964cuda3std6ranges3__45__cpo9iter_moveE
	.align		8
        /*0060*/ 	.dword	_ZN40_INTERNAL_3f67f27a_4_k_cu_962bc2ea_305964cute7productE
	.align		8
        /*0068*/ 	.dword	_ZN40_INTERNAL_3f67f27a_4_k_cu_962bc2ea_305964cute1_E
	.align		8
        /*0070*/ 	.dword	$str$25
	.align		8
        /*0078*/ 	.dword	$str$26
	.align		8
        /*0080*/ 	.dword	$str$27
	.align		8
        /*0088*/ 	.dword	$str$28


//--------------------- .text._ZN7cutlass13device_kernelINS_4gemm6kernel13GemmUniversalIN4cute5tupleIJiiiiEEENS1_10collective13CollectiveMmaINS1_35MainloopSm100TmaUmmaWarpSpecializedILi7ELi2ELi4ENS5_IJNS4_1CILi1EEESB_SB_EEEEENS5_IJNSA_ILi64EEENSA_ILi128EEESF_EEEaNS5_IJlSB_lEEEaSH_NS4_8TiledMMAINS4_8MMA_AtomIJNS4_15SM100_MMA_S8_SSIaaiLi64ELi128ELNS4_4UMMA5MajorE0ELSM_0ELNSL_8SaturateE0EEEEEENS4_6LayoutISC_NS5_IJNSA_ILi0EEESR_SR_EEEEENS5_IJNS4_10UnderscoreESU_SU_EEEEENS4_13SM90_TMA_LOADENS4_14ComposedLayoutINS4_7SwizzleILi3ELi4ELi3EEENS4_18smem_ptr_flag_bitsILi8EEENSQ_INS5_IJNSA_ILi8EEESF_EEENS5_IJSF_SB_EEEEEEEvNS4_8identityESX_S17_vS18_EENS_8epilogue10collective18CollectiveEpilogueINS1A_23Sm100TmaWarpSpecializedILi2ELi2ELi32ELb0ELb0EEEJSG_NS5_IJNSQ_ISE_SB_EES1F_EEEaSH_aSH_NS1A_6fusion15FusionCallbacksIS1E_NS1H_17LinearCombinationIaiaiLNS_15FloatRoundStyleE2EEESG_S1G_JEEENS4_5SM1004TMEM4LOAD26SM100_TMEM_LOAD_16dp32b32xESX_NSY_INSZ_ILi2ELi4ELi3EEES12_NSQ_INS5_IJS13_SE_EEENS5_IJSE_SB_EEEEEEENS4_39AutoVectorizingCopyWithAssumedAlignmentILi128EEENS4_14SM90_TMA_STOREES1V_S1X_S1X_EEEvvEEEEvNT_6ParamsE --------------------------
	.section	.text._ZN7cutlass13device_kernelINS_4gemm6kernel13GemmUniversalIN4cute5tupleIJiiiiEEENS1_10collective13CollectiveMmaINS1_35MainloopSm100TmaUmmaWarpSpecializedILi7ELi2ELi4ENS5_IJNS4_1CILi1EEESB_SB_EEEEENS5_IJNSA_ILi64EEENSA_ILi128EEESF_EEEaNS5_IJlSB_lEEEaSH_NS4_8TiledMMAINS4_8MMA_AtomIJNS4_15SM100_MMA_S8_SSIaaiLi64ELi128ELNS4_4UMMA5MajorE0ELSM_0ELNSL_8SaturateE0EEEEEENS4_6LayoutISC_NS5_IJNSA_ILi0EEESR_SR_EEEEENS5_IJNS4_10UnderscoreESU_SU_EEEEENS4_13SM90_TMA_LOADENS4_14ComposedLayoutINS4_7SwizzleILi3ELi4ELi3EEENS4_18smem_ptr_flag_bitsILi8EEENSQ_INS5_IJNSA_ILi8EEESF_EEENS5_IJSF_SB_EEEEEEEvNS4_8identityESX_S17_vS18_EENS_8epilogue10collective18CollectiveEpilogueINS1A_23Sm100TmaWarpSpecializedILi2ELi2ELi32ELb0ELb0EEEJSG_NS5_IJNSQ_ISE_SB_EES1F_EEEaSH_aSH_NS1A_6fusion15FusionCallbacksIS1E_NS1H_17LinearCombinationIaiaiLNS_15FloatRoundStyleE2EEESG_S1G_JEEENS4_5SM1004TMEM4LOAD26SM100_TMEM_LOAD_16dp32b32xESX_NSY_INSZ_ILi2ELi4ELi3EEES12_NSQ_INS5_IJS13_SE_EEENS5_IJSE_SB_EEEEEEENS4_39AutoVectorizingCopyWithAssumedAlignmentILi128EEENS4_14SM90_TMA_STOREES1V_S1X_S1X_EEEvvEEEEvNT_6ParamsE,"ax",@progbits
	.align	128
.text._ZN7cutlass13device_kernelINS_4gemm6kernel13GemmUniversalIN4cute5tupleIJiiiiEEENS1_10collective13CollectiveMmaINS1_35MainloopSm100TmaUmmaWarpSpecializedILi7ELi2ELi4ENS5_IJNS4_1CILi1EEESB_SB_EEEEENS5_IJNSA_ILi64EEENSA_ILi128EEESF_EEEaNS5_IJlSB_lEEEaSH_NS4_8TiledMMAINS4_8MMA_AtomIJNS4_15SM100_MMA_S8_SSIaaiLi64ELi128ELNS4_4UMMA5MajorE0ELSM_0ELNSL_8SaturateE0EEEEEENS4_6LayoutISC_NS5_IJNSA_ILi0EEESR_SR_EEEEENS5_IJNS4_10UnderscoreESU_SU_EEEEENS4_13SM90_TMA_LOADENS4_14ComposedLayoutINS4_7SwizzleILi3ELi4ELi3EEENS4_18smem_ptr_flag_bitsILi8EEENSQ_INS5_IJNSA_ILi8EEESF_EEENS5_IJSF_SB_EEEEEEEvNS4_8identityESX_S17_vS18_EENS_8epilogue10collective18CollectiveEpilogueINS1A_23Sm100TmaWarpSpecializedILi2ELi2ELi32ELb0ELb0EEEJSG_NS5_IJNSQ_ISE_SB_EES1F_EEEaSH_aSH_NS1A_6fusion15FusionCallbacksIS1E_NS1H_17LinearCombinationIaiaiLNS_15FloatRoundStyleE2EEESG_S1G_JEEENS4_5SM1004TMEM4LOAD26SM100_TMEM_LOAD_16dp32b32xESX_NSY_INSZ_ILi2ELi4ELi3EEES12_NSQ_INS5_IJS13_SE_EEENS5_IJSE_SB_EEEEEEENS4_39AutoVectorizingCopyWithAssumedAlignmentILi128EEENS4_14SM90_TMA_STOREES1V_S1X_S1X_EEEvvEEEEvNT_6ParamsE:
        .type           _ZN7cutlass13device_kernelINS_4gemm6kernel13GemmUniversalIN4cute5tupleIJiiiiEEENS1_10collective13CollectiveMmaINS1_35MainloopSm100TmaUmmaWarpSpecializedILi7ELi2ELi4ENS5_IJNS4_1CILi1EEESB_SB_EEEEENS5_IJNSA_ILi64EEENSA_ILi128EEESF_EEEaNS5_IJlSB_lEEEaSH_NS4_8TiledMMAINS4_8MMA_AtomIJNS4_15SM100_MMA_S8_SSIaaiLi64ELi128ELNS4_4UMMA5MajorE0ELSM_0ELNSL_8SaturateE0EEEEEENS4_6LayoutISC_NS5_IJNSA_ILi0EEESR_SR_EEEEENS5_IJNS4_10UnderscoreESU_SU_EEEEENS4_13SM90_TMA_LOADENS4_14ComposedLayoutINS4_7SwizzleILi3ELi4ELi3EEENS4_18smem_ptr_flag_bitsILi8EEENSQ_INS5_IJNSA_ILi8EEESF_EEENS5_IJSF_SB_EEEEEEEvNS4_8identityESX_S17_vS18_EENS_8epilogue10collective18CollectiveEpilogueINS1A_23Sm100TmaWarpSpecializedILi2ELi2ELi32ELb0ELb0EEEJSG_NS5_IJNSQ_ISE_SB_EES1F_EEEaSH_aSH_NS1A_6fusion15FusionCallbacksIS1E_NS1H_17LinearCombinationIaiaiLNS_15FloatRoundStyleE2EEESG_S1G_JEEENS4_5SM1004TMEM4LOAD26SM100_TMEM_LOAD_16dp32b32xESX_NSY_INSZ_ILi2ELi4ELi3EEES12_NSQ_INS5_IJS13_SE_EEENS5_IJSE_SB_EEEEEEENS4_39AutoVectorizingCopyWithAssumedAlignmentILi128EEENS4_14SM90_TMA_STOREES1V_S1X_S1X_EEEvvEEEEvNT_6ParamsE,@function
        .size           _ZN7cutlass13device_kernelINS_4gemm6kernel13GemmUniversalIN4cute5tupleIJiiiiEEENS1_10collective13CollectiveMmaINS1_35MainloopSm100TmaUmmaWarpSpecializedILi7ELi2ELi4ENS5_IJNS4_1CILi1EEESB_SB_EEEEENS5_IJNSA_ILi64EEENSA_ILi128EEESF_EEEaNS5_IJlSB_lEEEaSH_NS4_8TiledMMAINS4_8MMA_AtomIJNS4_15SM100_MMA_S8_SSIaaiLi64ELi128ELNS4_4UMMA5MajorE0ELSM_0ELNSL_8SaturateE0EEEEEENS4_6LayoutISC_NS5_IJNSA_ILi0EEESR_SR_EEEEENS5_IJNS4_10UnderscoreESU_SU_EEEEENS4_13SM90_TMA_LOADENS4_14ComposedLayoutINS4_7SwizzleILi3ELi4ELi3EEENS4_18smem_ptr_flag_bitsILi8EEENSQ_INS5_IJNSA_ILi8EEESF_EEENS5_IJSF_SB_EEEEEEEvNS4_8identityESX_S17_vS18_EENS_8epilogue10collective18CollectiveEpilogueINS1A_23Sm100TmaWarpSpecializedILi2ELi2ELi32ELb0ELb0EEEJSG_NS5_IJNSQ_ISE_SB_EES1F_EEEaSH_aSH_NS1A_6fusion15FusionCallbacksIS1E_NS1H_17LinearCombinationIaiaiLNS_15FloatRoundStyleE2EEESG_S1G_JEEENS4_5SM1004TMEM4LOAD26SM100_TMEM_LOAD_16dp32b32xESX_NSY_INSZ_ILi2ELi4ELi3EEES12_NSQ_INS5_IJS13_SE_EEENS5_IJSE_SB_EEEEEEENS4_39AutoVectorizingCopyWithAssumedAlignmentILi128EEENS4_14SM90_TMA_STOREES1V_S1X_S1X_EEEvvEEEEvNT_6ParamsE,(.L_x_151 - _ZN7cutlass13device_kernelINS_4gemm6kernel13GemmUniversalIN4cute5tupleIJiiiiEEENS1_10collective13CollectiveMmaINS1_35MainloopSm100TmaUmmaWarpSpecializedILi7ELi2ELi4ENS5_IJNS4_1CILi1EEESB_SB_EEEEENS5_IJNSA_ILi64EEENSA_ILi128EEESF_EEEaNS5_IJlSB_lEEEaSH_NS4_8TiledMMAINS4_8MMA_AtomIJNS4_15SM100_MMA_S8_SSIaaiLi64ELi128ELNS4_4UMMA5MajorE0ELSM_0ELNSL_8SaturateE0EEEEEENS4_6LayoutISC_NS5_IJNSA_ILi0EEESR_SR_EEEEENS5_IJNS4_10UnderscoreESU_SU_EEEEENS4_13SM90_TMA_LOADENS4_14ComposedLayoutINS4_7SwizzleILi3ELi4ELi3EEENS4_18smem_ptr_flag_bitsILi8EEENSQ_INS5_IJNSA_ILi8EEESF_EEENS5_IJSF_SB_EEEEEEEvNS4_8identityESX_S17_vS18_EENS_8epilogue10collective18CollectiveEpilogueINS1A_23Sm100TmaWarpSpecializedILi2ELi2ELi32ELb0ELb0EEEJSG_NS5_IJNSQ_ISE_SB_EES1F_EEEaSH_aSH_NS1A_6fusion15FusionCallbacksIS1E_NS1H_17LinearCombinationIaiaiLNS_15FloatRoundStyleE2EEESG_S1G_JEEENS4_5SM1004TMEM4LOAD26SM100_TMEM_LOAD_16dp32b32xESX_NSY_INSZ_ILi2ELi4ELi3EEES12_NSQ_INS5_IJS13_SE_EEENS5_IJSE_SB_EEEEEEENS4_39AutoVectorizingCopyWithAssumedAlignmentILi128EEENS4_14SM90_TMA_STOREES1V_S1X_S1X_EEEvvEEEEvNT_6ParamsE)
        .other          _ZN7cutlass13device_kernelINS_4gemm6kernel13GemmUniversalIN4cute5tupleIJiiiiEEENS1_10collective13CollectiveMmaINS1_35MainloopSm100TmaUmmaWarpSpecializedILi7ELi2ELi4ENS5_IJNS4_1CILi1EEESB_SB_EEEEENS5_IJNSA_ILi64EEENSA_ILi128EEESF_EEEaNS5_IJlSB_lEEEaSH_NS4_8TiledMMAINS4_8MMA_AtomIJNS4_15SM100_MMA_S8_SSIaaiLi64ELi128ELNS4_4UMMA5MajorE0ELSM_0ELNSL_8SaturateE0EEEEEENS4_6LayoutISC_NS5_IJNSA_ILi0EEESR_SR_EEEEENS5_IJNS4_10UnderscoreESU_SU_EEEEENS4_13SM90_TMA_LOADENS4_14ComposedLayoutINS4_7SwizzleILi3ELi4ELi3EEENS4_18smem_ptr_flag_bitsILi8EEENSQ_INS5_IJNSA_ILi8EEESF_EEENS5_IJSF_SB_EEEEEEEvNS4_8identityESX_S17_vS18_EENS_8epilogue10collective18CollectiveEpilogueINS1A_23Sm100TmaWarpSpecializedILi2ELi2ELi32ELb0ELb0EEEJSG_NS5_IJNSQ_ISE_SB_EES1F_EEEaSH_aSH_NS1A_6fusion15FusionCallbacksIS1E_NS1H_17LinearCombinationIaiaiLNS_15FloatRoundStyleE2EEESG_S1G_JEEENS4_5SM1004TMEM4LOAD26SM100_TMEM_LOAD_16dp32b32xESX_NSY_INSZ_ILi2ELi4ELi3EEES12_NSQ_INS5_IJS13_SE_EEENS5_IJSE_SB_EEEEEEENS4_39AutoVectorizingCopyWithAssumedAlignmentILi128EEENS4_14SM90_TMA_STOREES1V_S1X_S1X_EEEvvEEEEvNT_6ParamsE,@"STO_CUDA_ENTRY STV_DEFAULT"
_ZN7cutlass13device_kernelINS_4gemm6kernel13GemmUniversalIN4cute5tupleIJiiiiEEENS1_10collective13CollectiveMmaINS1_35MainloopSm100TmaUmmaWarpSpecializedILi7ELi2ELi4ENS5_IJNS4_1CILi1EEESB_SB_EEEEENS5_IJNSA_ILi64EEENSA_ILi128EEESF_EEEaNS5_IJlSB_lEEEaSH_NS4_8TiledMMAINS4_8MMA_AtomIJNS4_15SM100_MMA_S8_SSIaaiLi64ELi128ELNS4_4UMMA5MajorE0ELSM_0ELNSL_8SaturateE0EEEEEENS4_6LayoutISC_NS5_IJNSA_ILi0EEESR_SR_EEEEENS5_IJNS4_10UnderscoreESU_SU_EEEEENS4_13SM90_TMA_LOADENS4_14ComposedLayoutINS4_7SwizzleILi3ELi4ELi3EEENS4_18smem_ptr_flag_bitsILi8EEENSQ_INS5_IJNSA_ILi8EEESF_EEENS5_IJSF_SB_EEEEEEEvNS4_8identityESX_S17_vS18_EENS_8epilogue10collective18CollectiveEpilogueINS1A_23Sm100TmaWarpSpecializedILi2ELi2ELi32ELb0ELb0EEEJSG_NS5_IJNSQ_ISE_SB_EES1F_EEEaSH_aSH_NS1A_6fusion15FusionCallbacksIS1E_NS1H_17LinearCombinationIaiaiLNS_15FloatRoundStyleE2EEESG_S1G_JEEENS4_5SM1004TMEM4LOAD26SM100_TMEM_LOAD_16dp32b32xESX_NSY_INSZ_ILi2ELi4ELi3EEES12_NSQ_INS5_IJS13_SE_EEENS5_IJSE_SB_EEEEEEENS4_39AutoVectorizingCopyWithAssumedAlignmentILi128EEENS4_14SM90_TMA_STOREES1V_S1X_S1X_EEEvvEEEEvNT_6ParamsE:
[----:B------:R-:W1:Y:S01]  /*0000*/  LDC R1, c[0x0][0x37c] ;  /* 0x0000df00ff017b82 */ /* 0x000e620000000800 */
[----:B------:R-:W2:Y:S01]  /*0010*/  S2R R103, SR_TID.X ;  /* 0x0000000000677919 */ /* 0x000ea20000002100 */
[----:B------:R-:W3:Y:S01]  /*0020*/  LDCU.64 UR4, c[0x0][0x890] ;  /* 0x00011200ff0477ac */ /* 0x000ee20008000a00 */
[----:B------:R-:W-:Y:S02]  /*0030*/  PRMT R91, RZ, 0x7610, R91 ;  /* 0x00007610ff5b7816 */ /* 0x000fe4000000005b */
[----:B------:R-:W-:Y:S01]  /*0040*/  ELECT P5, URZ, PT ;  /* 0x0000000000ff782f */ /* 0x000fe200038a0000 */
[----:B------:R-:W4:Y:S01]  /*0050*/  LDCU.64 UR46, c[0x0][0x358] ;  /* 0x00006b00ff2e77ac */ /* 0x000f220008000a00 */
[----:B---3--:R-:W-:-:S04]  /*0060*/  UISETP.NE.U32.AND UP0, UPT, UR4, URZ, UPT ;  /* 0x000000ff0400728c */ /* 0x008fc8000bf05070 */
[----:B------:R-:W-:Y:S01]  /*0070*/  UISETP.NE.AND.EX UP0, UPT, UR5, URZ, UPT, UP0 ;  /* 0x000000ff0500728c */ /* 0x000fe2000bf05300 */
[----:B--2---:R-:W-:-:S05]  /*0080*/  SHF.R.U32.HI R96, RZ, 0x5, R103 ;  /* 0x00000005ff607819 */ /* 0x004fca0000011667 */
[----:B------:R-:W2:Y:S02]  /*0090*/  SHFL.IDX PT, R0, R96, RZ, 0x1f ;  /* 0x00001fff60007589 */ /* 0x000ea400000e0000 */
[----:B--2---:R-:W-:Y:S01]  /*00a0*/  R2UR UR8, R0 ;  /* 0x00000000000872ca */ /* 0x004fe200000e0000 */
[----:B-1--4-:R-:W-:-:S14]  /*00b0*/  BRA.U UP0, `(.L_x_0) ;  /* 0x00000001002c7547 */ /* 0x012fdc000b800000 */
[----:B------:R-:W1:Y:S02]  /*00c0*/  LDCU.64 UR6, c[0x0][0x888] ;  /* 0x00011100ff0677ac */ /* 0x000e640008000a00 */
[----:B-1----:R-:W-:-:S04]  /*00d0*/  UISETP.NE.U32.AND UP0, UPT, UR6, URZ, UPT ;  /* 0x000000ff0600728c */ /* 0x002fc8000bf05070 */
[----:B------:R-:W-:-:S09]  /*00e0*/  UISETP.NE.AND.EX UP0, UPT, UR7, URZ, UPT, UP0 ;  /* 0x000000ff0700728c */ /* 0x000fd2000bf05300 */
[----:B------:R-:W-:Y:S05]  /*00f0*/  BRA.U !UP0, `(.L_x_1) ;  /* 0x0000000108107547 */ /* 0x000fea000b800000 */
[----:B------:R-:W1:Y:S02]  /*0100*/  LDC.64 R50, c[0x0][0x888] ;  /* 0x00022200ff327b82 */ /* 0x000e640000000a00 */
[----:B-1----:R1:W5:Y:S01]  /*0110*/  LDG.E R50, desc[UR46][R50.64] ;  /* 0x0000002e32327981 */ /* 0x002362000c1e1900 */
[----:B------:R-:W-:Y:S01]  /*0120*/  HFMA2 R91, -RZ, RZ, 0, 5.9604644775390625e-08 ;  /* 0x00000001ff5b7431 */ /* 0x000fe200000001ff */
[----:B------:R-:W-:Y:S05]  /*0130*/  BRA `(.L_x_0) ;  /* 0x00000000000c7947 */ /* 0x000fea0003800000 */
.L_x_1:
[----:B------:R-:W1:Y:S01]  /*0140*/  LDCU UR6, c[0x0][0x880] ;  /* 0x00011000ff0677ac */ /* 0x000e620008000800 */
[----:B------:R-:W-:Y:S01]  /*0150*/  HFMA2 R91, -RZ, RZ, 0, 5.9604644775390625e-08 ;  /* 0x00000001ff5b7431 */ /* 0x000fe200000001ff */
[----:B-1----:R-:W-:-:S07]  /*0160*/  MOV R50, UR6 ;  /* 0x0000000600327c02 */ /* 0x002fce0008000f00 */
.L_x_0:
[----:B------:R-:W2:Y:S02]  /*0170*/  LDCU.64 UR6, c[0x0][0x8b0] ;  /* 0x00011600ff0677ac */ /* 0x000ea40008000a00 */
[----:B--2---:R-:W-:-:S04]  /*0180*/  UISETP.NE.U32.AND UP0, UPT, UR6, URZ, UPT ;  /* 0x000000ff0600728c */ /* 0x004fc8000bf05070 */
[----:B------:R-:W-:-:S09]  /*0190*/  UISETP.NE.AND.EX UP0, UPT, UR7, URZ, UPT, UP0 ;  /* 0x000000ff0700728c */ /* 0x000fd2000bf05300 */
[----:B------:R-:W-:Y:S05]  /*01a0*/  BRA.U UP0, `(.L_x_2) ;  /* 0x0000000100247547 */ /* 0x000fea000b800000 */
[----:B------:R-:W2:Y:S02]  /*01b0*/  LDCU.64 UR6, c[0x0][0x8a8] ;  /* 0x00011500ff0677ac */ /* 0x000ea40008000a00 */
[----:B--2---:R-:W-:-:S04]  /*01c0*/  UISETP.NE.U32.AND UP0, UPT, UR6, URZ, UPT ;  /* 0x000000ff0600728c */ /* 0x004fc8000bf05070 */
[----:B------:R-:W-:-:S09]  /*01d0*/  UISETP.NE.AND.EX UP0, UPT, UR7, URZ, UPT, UP0 ;  /* 0x000000ff0700728c */ /* 0x000fd2000bf05300 */
[----:B------:R-:W-:Y:S05]  /*01e0*/  BRA.U !UP0, `(.L_x_3) ;  /* 0x00000001080c7547 */ /* 0x000fea000b800000 */
[----:B------:R-:W2:Y:S02]  /*01f0*/  LDC.64 R2, c[0x0][0x8a8] ;  /* 0x00022a00ff027b82 */ /* 0x000ea40000000a00 */
[----:B--2---:R2:W5:Y:S01]  /*0200*/  LDG.E R47, desc[UR46][R2.64] ;  /* 0x0000002e022f7981 */ /* 0x004562000c1e1900 */
[----:B------:R-:W-:Y:S05]  /*0210*/  BRA `(.L_x_2) ;  /* 0x0000000000087947 */ /* 0x000fea0003800000 */
.L_x_3:
[----:B------:R-:W2:Y:S02]  /*0220*/  LDCU UR6, c[0x0][0x8a0] ;  /* 0x00011400ff0677ac */ /* 0x000ea40008000800 */
[----:B--2---:R-:W-:Y:S02]  /*0230*/  MOV R47, UR6 ;  /* 0x00000006002f7c02 */ /* 0x004fe40008000f00 */
.L_x_2:
[----:B------:R-:W-:Y:S01]  /*0240*/  IMAD.U32 R0, RZ, RZ, UR8 ;  /* 0x00000008ff007e24 */ /* 0x000fe2000f8e00ff */
[----:B------:R-:W-:Y:S04]  /*0250*/  BSSY.RECONVERGENT B0, `(.L_x_4) ;  /* 0x000000c000007945 */ /* 0x000fe80003800200 */
[C---:B------:R-:W-:Y:S02]  /*0260*/  ISETP.NE.OR P1, PT, R0.reuse, 0x1, !P5 ;  /* 0x000000010000780c */ /* 0x040fe40006f25670 */
[----:B------:R-:W-:-:S11]  /*0270*/  ISETP.NE.OR P0, PT, R0, 0x3, !P5 ;  /* 0x000000030000780c */ /* 0x000fd60006f05670 */
[----:B------:R-:W-:Y:S05]  /*0280*/  @P1 BRA `(.L_x_5) ;  /* 0x0000000000201947 */ /* 0x000fea0003800000 */
[----:B------:R-:W3:Y:S02]  /*0290*/  LDCU.64 UR6, c[0x0][0x348] ;  /* 0x00006900ff0677ac */ /* 0x000ee40008000a00 */
[----:B---3--:R-:W-:Y:S02]  /*02a0*/  UIADD3 UR10, UP1, UPT, UR6, 0x80, URZ ;  /* 0x00000080060a7890 */ /* 0x008fe4000ff3e0ff */
[----:B------:R-:W-:Y:S02]  /*02b0*/  UIADD3 UR6, UP0, UPT, UR6, 0x180, URZ ;  /* 0x0000018006067890 */ /* 0x000fe4000ff1e0ff */
[----:B------:R-:W-:Y:S02]  /*02c0*/  UIADD3.X UR11, UPT, UPT, URZ, UR7, URZ, UP1, !UPT ;  /* 0x00000007ff0b7290 */ /* 0x000fe40008ffe4ff */
[----:B------:R-:W-:-:S07]  /*02d0*/  UIADD3.X UR7, UPT, UPT, URZ, UR7, URZ, UP0, !UPT ;  /* 0x00000007ff077290 */ /* 0x000fce00087fe4ff */
[----:B------:R3:W-:Y:S02]  /*02e0*/  UTMACCTL.PF [UR10] ;  /* 0x000000000a0079b9 */ /* 0x0007e40008040000 */
[----:B------:R3:W-:Y:S02]  /*02f0*/  UTMACCTL.PF [UR6] ;  /* 0x00000000060079b9 */ /* 0x0007e40008040000 */
[----:B---3--:R-:W-:Y:S01]  /*0300*/  NOP ;  /* 0x0000000000007918 */ /* 0x008fe20000000000 */
.L_x_5:
[----:B------:R-:W-:Y:S05]  /*0310*/  BSYNC.RECONVERGENT B0 ;  /* 0x0000000000007941 */ /* 0x000fea0003800200 */
.L_x_4:
[----:B------:R-:W-:Y:S04]  /*0320*/  BSSY.RECONVERGENT B0, `(.L_x_6) ;  /* 0x000000a000007945 */ /* 0x000fe80003800200 */
        /* <DEDUP_REMOVED lines=9> */
.L_x_7:
[----:B------:R-:W-:Y:S05]  /*03c0*/  BSYNC.RECONVERGENT B0 ;  /* 0x0000000000007941 */ /* 0x000fea0003800200 */
.L_x_6:
[----:B------:R-:W3:Y:S01]  /*03d0*/  LDCU.64 UR6, c[0x0][0x888] ;  /* 0x00011100ff0677ac */ /* 0x000ee20008000a00 */
[----:B------:R-:W-:Y:S02]  /*03e0*/  UISETP.EQ.U32.AND UP1, UPT, UR4, URZ, UPT ;  /* 0x000000ff0400728c */ /* 0x000fe4000bf22070 */
[----:B------:R-:W-:Y:S02]  /*03f0*/  UPLOP3.LUT UP2, UPT, UPT, UPT, UPT, 0x80, 0x8 ;  /* 0x000000000008789c */ /* 0x000fe40003f4f070 */
[----:B---3--:R-:W-:-:S04]  /*0400*/  UISETP.NE.U32.AND UP0, UPT, UR6, URZ, UPT ;  /* 0x000000ff0600728c */ /* 0x008fc8000bf05070 */
[----:B------:R-:W-:-:S04]  /*0410*/  UISETP.NE.AND.EX UP0, UPT, UR7, URZ, UPT, UP0 ;  /* 0x000000ff0700728c */ /* 0x000fc8000bf05300 */
[----:B------:R-:W-:-:S04]  /*0420*/  UISETP.EQ.OR.EX UP3, UPT, UR5, URZ, !UP0, UP1 ;  /* 0x000000ff0500728c */ /* 0x000fc8000c762710 */
[----:B------:R-:W-:-:S05]  /*0430*/  UP2UR UR50, UPR, URZ, 0x8 ;  /* 0x00000008ff327883 */ /* 0x000fca0008000000 */
[----:B------:R-:W-:Y:S07]  /*0440*/  BRA.U !UP3, `(.L_x_8) ;  /* 0x000000010b207547 */ /* 0x000fee000b800000 */
[----:B-----5:R-:W-:Y:S01]  /*0450*/  R2UR UR6, R50 ;  /* 0x00000000320672ca */ /* 0x020fe200000e0000 */
[----:B------:R-:W-:Y:S02]  /*0460*/  UISETP.NE.U32.AND UP2, UPT, UR4, URZ, UPT ;  /* 0x000000ff0400728c */ /* 0x000fe4000bf45070 */
[----:B------:R-:W-:Y:S02]  /*0470*/  USEL UR4, URZ, 0xffffffff, UP0 ;  /* 0xffffffffff047887 */ /* 0x000fe40008000000 */
[----:B------:R-:W-:-:S08]  /*0480*/  UISETP.NE.AND.EX UP2, UPT, UR5, URZ, UPT, UP2 ;  /* 0x000000ff0500728c */ /* 0x000fd0000bf45320 */
[----:B------:R-:W-:-:S04]  /*0490*/  UISETP.NE.AND UP1, UPT, UR6, URZ, UPT ;  /* 0x000000ff0600728c */ /* 0x000fc8000bf25270 */
[----:B------:R-:W-:-:S04]  /*04a0*/  @!UP2 USEL UR4, URZ, 0xffffffff, UP1 ;  /* 0xffffffffff04a887 */ /* 0x000fc80008800000 */
[----:B------:R-:W-:-:S04]  /*04b0*/  ULOP3.LUT UR4, UR4, 0x1, URZ, 0xc0, !UPT ;  /* 0x0000000104047892 */ /* 0x000fc8000f8ec0ff */
[----:B------:R-:W-:-:S11]  /*04c0*/  UISETP.NE.U32.AND UP2, UPT, UR4, 0x1, UPT ;  /* 0x000000010400788c */ /* 0x000fd6000bf45070 */
.L_x_8:
[----:B--2---:R-:W2:Y:S01]  /*04d0*/  SHFL.IDX PT, R2, R96, RZ, 0x1f ;  /* 0x00001fff60027589 */ /* 0x004ea200000e0000 */
[----:B------:R-:W-:-:S04]  /*04e0*/  UISETP.NE.AND UP1, UPT, UR8, 0x2, UPT ;  /* 0x000000020800788c */ /* 0x000fc8000bf25270 */
[----:B------:R-:W-:Y:S01]  /*04f0*/  USEL UR6, URZ, 0x1, UP1 ;  /* 0x00000001ff067887 */ /* 0x000fe20008800000 */
[----:B--2---:R-:W-:-:S13]  /*0500*/  ISETP.NE.AND P0, PT, R2, RZ, PT ;  /* 0x000000ff0200720c */ /* 0x004fda0003f05270 */
[----:B------:R-:W-:Y:S05]  /*0510*/  @P0 BRA `(.L_x_9) ;  /* 0x0000000000600947 */ /* 0x000fea0003800000 */
[----:B------:R-:W2:Y:S01]  /*0520*/  S2UR UR5, SR_CgaCtaId ;  /* 0x00000000000579c3 */ /* 0x000ea20000008800 */
[----:B------:R-:W-:Y:S01]  /*0530*/  UMOV UR7, 0x400 ;  /* 0x0000040000077882 */ /* 0x000fe20000000000 */
[----:B------:R-:W-:Y:S01]  /*0540*/  UMOV UR4, 0x1 ;  /* 0x0000000100047882 */ /* 0x000fe20000000000 */
[----:B------:R-:W-:Y:S01]  /*0550*/  ELECT P0, URZ, PT ;  /* 0x0000000000ff782f */ /* 0x000fe20003800000 */
[----:B------:R-:W-:-:S04]  /*0560*/  UIADD3 UR10, UPT, UPT, -UR4, 0x100000, URZ ;  /* 0x00100000040a7890 */ /* 0x000fc8000fffe1ff */
[----:B------:R-:W-:Y:S02]  /*0570*/  USHF.L.U32 UR11, UR10, 0xb, URZ ;  /* 0x0000000b0a0b7899 */ /* 0x000fe400080006ff */
[----:B------:R-:W-:Y:S02]  /*0580*/  USHF.L.U32 UR10, UR10, 0x1, URZ ;  /* 0x000000010a0a7899 */ /* 0x000fe400080006ff */
[----:B--2---:R-:W-:Y:S01]  /*0590*/  ULEA UR5, UR5, UR7, 0x18 ;  /* 0x0000000705057291 */ /* 0x004fe2000f8ec0ff */
[----:B------:R-:W2:Y:S11]  /*05a0*/  FENCE.VIEW.ASYNC.S ;  /* 0x00000000000073c6 */ /* 0x000eb60000000000 */
[----:B--2---:R2:W3:Y:S01]  /*05b0*/  SYNCS.EXCH.64 URZ, [UR5], UR10 ;  /* 0x0000000a05ff75b2 */ /* 0x0044e20008000100 */
[----:B------:R2:W4:Y:S01]  /*05c0*/  SYNCS.EXCH.64 URZ, [UR5+0x38], UR10 ;  /* 0x0000380a05ff75b2 */ /* 0x0005220008000100 */
[----:B------:R2:W1:Y:S01]  /*05d0*/  SYNCS.EXCH.64 URZ, [UR5+0x8], UR10 ;  /* 0x0000080a05ff75b2 */ /* 0x0004620008000100 */
        /* <DEDUP_REMOVED lines=10> */
[----:B------:R2:W1:Y:S02]  /*0680*/  SYNCS.EXCH.64 URZ, [UR5+0x68], UR10 ;  /* 0x0000680a05ff75b2 */ /* 0x0004640008000100 */
[----:B--2---:R-:W-:Y:S01]  /*0690*/  NOP ;  /* 0x0000000000007918 */ /* 0x004fe20000000000 */
.L_x_9:
[----:B------:R-:W2:Y:S01]  /*06a0*/  SHFL.IDX PT, R2, R96, RZ, 0x1f ;  /* 0x00001fff60027589 */ /* 0x000ea200000e0000 */
[----:B------:R-:W-:Y:S01]  /*06b0*/  NOP ;  /* 0x0000000000007918 */ /* 0x000fe20000000000 */
[----:B--2---:R-:W-:-:S13]  /*06c0*/  ISETP.NE.AND P0, PT, R2, 0x1, PT ;  /* 0x000000010200780c */ /* 0x004fda0003f05270 */
[----:B------:R-:W-:Y:S05]  /*06d0*/  @P0 BRA `(.L_x_10) ;  /* 0x0000000000480947 */ /* 0x000fea0003800000 */
[----:B------:R-:W2:Y:S01]  /*06e0*/  S2UR UR7, SR_CgaCtaId ;  /* 0x00000000000779c3 */ /* 0x000ea20000008800 */
[----:B------:R-:W-:Y:S01]  /*06f0*/  UMOV UR9, 0x400 ;  /* 0x0000040000097882 */ /* 0x000fe20000000000 */
[----:B------:R-:W-:Y:S01]  /*0700*/  UMOV UR5, 0x20 ;  /* 0x0000002000057882 */ /* 0x000fe20000000000 */
[----:B------:R-:W-:Y:S01]  /*0710*/  UMOV UR4, 0x80 ;  /* 0x0000008000047882 */ /* 0x000fe20000000000 */
[----:B------:R-:W-:-:S04]  /*0720*/  UIADD3 UR10, UPT, UPT, -UR5, 0x100000, URZ ;  /* 0x00100000050a7890 */ /* 0x000fc8000fffe1ff */
[----:B------:R-:W-:Y:S02]  /*0730*/  USHF.L.U32 UR11, UR10, 0xb, URZ ;  /* 0x0000000b0a0b7899 */ /* 0x000fe400080006ff */
[----:B------:R-:W-:Y:S02]  /*0740*/  USHF.L.U32 UR10, UR10, 0x1, URZ ;  /* 0x000000010a0a7899 */ /* 0x000fe400080006ff */
[----:B------:R-:W-:-:S04]  /*0750*/  UIADD3 UR4, UPT, UPT, -UR4, 0x100000, URZ ;  /* 0x0010000004047890 */ /* 0x000fc8000fffe1ff */
[----:B------:R-:W-:Y:S02]  /*0760*/  USHF.L.U32 UR5, UR4, 0xb, URZ ;  /* 0x0000000b04057899 */ /* 0x000fe400080006ff */
[----:B------:R-:W-:Y:S01]  /*0770*/  USHF.L.U32 UR4, UR4, 0x1, URZ ;  /* 0x0000000104047899 */ /* 0x000fe200080006ff */
[----:B------:R-:W-:Y:S01]  /*0780*/  ELECT P0, URZ, PT ;  /* 0x0000000000ff782f */ /* 0x000fe20003800000 */
[----:B--2---:R-:W-:Y:S01]  /*0790*/  ULEA UR7, UR7, UR9, 0x18 ;  /* 0x0000000907077291 */ /* 0x004fe2000f8ec0ff */
[----:B------:R-:W2:Y:S11]  /*07a0*/  FENCE.VIEW.ASYNC.S ;  /* 0x00000000000073c6 */ /* 0x000eb60000000000 */
[----:B--2---:R2:W1:Y:S01]  /*07b0*/  SYNCS.EXCH.64 URZ, [UR7+0x70], UR10 ;  /* 0x0000700a07ff75b2 */ /* 0x0044620008000100 */
[----:B------:R2:W1:Y:S01]  /*07c0*/  SYNCS.EXCH.64 URZ, [UR7+0x80], UR4 ;  /* 0x0000800407ff75b2 */ /* 0x0004620008000100 */
[----:B------:R2:W1:Y:S01]  /*07d0*/  SYNCS.EXCH.64 URZ, [UR7+0x78], UR10 ;  /* 0x0000780a07ff75b2 */ /* 0x0004620008000100 */
[----:B------:R2:W1:Y:S01]  /*07e0*/  SYNCS.EXCH.64 URZ, [UR7+0x88], UR4 ;  /* 0x0000880407ff75b2 */ /* 0x0004620008000100 */
[----:B------:R-:W-:Y:S01]  /*07f0*/  NOP ;  /* 0x0000000000007918 */ /* 0x000fe20000000000 */
.L_x_10:
[----:B------:R-:W3:Y:S01]  /*0800*/  SHFL.IDX PT, R2, R96, RZ, 0x1f ;  /* 0x00001fff60027589 */ /* 0x000ee200000e0000 */
[----:B------:R-:W-:Y:S01]  /*0810*/  NOP ;  /* 0x0000000000007918 */ /* 0x000fe20000000000 */
[----:B---3--:R-:W-:-:S13]  /*0820*/  ISETP.NE.AND P0, PT, R2, 0x3, PT ;  /* 0x000000030200780c */ /* 0x008fda0003f05270 */
[----:B------:R-:W-:Y:S05]  /*0830*/  @P0 BRA `(.L_x_11) ;  /* 0x0000000000300947 */ /* 0x000fea0003800000 */
[----:B--2---:R-:W2:Y:S01]  /*0840*/  S2UR UR5, SR_CgaCtaId ;  /* 0x00000000000579c3 */ /* 0x004ea20000008800 */
        /* <DEDUP_REMOVED lines=8> */
[----:B--2---:R3:W2:Y:S01]  /*08d0*/  SYNCS.EXCH.64 URZ, [UR5+0x90], UR10 ;  /* 0x0000900a05ff75b2 */ /* 0x0046a20008000100 */
[----:B------:R3:W1:Y:S02]  /*08e0*/  SYNCS.EXCH.64 URZ, [UR5+0x98], UR10 ;  /* 0x0000980a05ff75b2 */ /* 0x0006640008000100 */
[----:B---3--:R-:W-:Y:S01]  /*08f0*/  NOP ;  /* 0x0000000000007918 */ /* 0x008fe20000000000 */
.L_x_11:
[----:B------:R-:W3:Y:S01]  /*0900*/  SHFL.IDX PT, R2, R96, RZ, 0x1f ;  /* 0x00001fff60027589 */ /* 0x000ee200000e0000 */
[----:B------:R-:W-:Y:S01]  /*0910*/  NOP ;  /* 0x0000000000007918 */ /* 0x000fe20000000000 */
[----:B---3--:R-:W-:-:S13]  /*0920*/  ISETP.NE.AND P0, PT, R2, 0x4, PT ;  /* 0x000000040200780c */ /* 0x008fda0003f05270 */
[----:B------:R-:W-:Y:S05]  /*0930*/  @P0 BRA `(.L_x_12) ;  /* 0x00000000004c0947 */ /* 0x000fea0003800000 */
[----:B--2---:R-:W2:Y:S01]  /*0940*/  S2UR UR5, SR_CgaCtaId ;  /* 0x00000000000579c3 */ /* 0x004ea20000008800 */
[----:B------:R-:W-:Y:S01]  /*0950*/  UMOV UR9, 0x100 ;  /* 0x0000010000097882 */ /* 0x000fe20000000000 */
[----:B------:R-:W-:Y:S01]  /*0960*/  UMOV UR7, 0x400 ;  /* 0x0000040000077882 */ /* 0x000fe20000000000 */
[----:B------:R-:W-:Y:S01]  /*0970*/  USEL UR9, UR9, 0xe0, UP2 ;  /* 0x000000e009097887 */ /* 0x000fe20009000000 */
[----:B------:R-:W-:Y:S01]  /*0980*/  UMOV UR4, 0x1 ;  /* 0x0000000100047882 */ /* 0x000fe20000000000 */
[----:B------:R-:W-:Y:S01]  /*0990*/  ELECT P0, URZ, PT ;  /* 0x0000000000ff782f */ /* 0x000fe20003800000 */
[----:B------:R-:W-:-:S04]  /*09a0*/  UIADD3 UR10, UPT, UPT, -UR4, 0x100000, URZ ;  /* 0x00100000040a7890 */ /* 0x000fc8000fffe1ff */
[----:B------:R-:W-:Y:S02]  /*09b0*/  USHF.L.U32 UR11, UR10, 0xb, URZ ;  /* 0x0000000b0a0b7899 */ /* 0x000fe400080006ff */
[----:B------:R-:W-:Y:S02]  /*09c0*/  USHF.L.U32 UR10, UR10, 0x1, URZ ;  /* 0x000000010a0a7899 */ /* 0x000fe400080006ff */
[----:B------:R-:W-:-:S04]  /*09d0*/  UIADD3 UR12, UPT, UPT, -UR9, 0x100000, URZ ;  /* 0x00100000090c7890 */ /* 0x000fc8000fffe1ff */
[----:B------:R-:W-:Y:S02]  /*09e0*/  USHF.L.U32 UR13, UR12, 0xb, URZ ;  /* 0x0000000b0c0d7899 */ /* 0x000fe400080006ff */
[----:B------:R-:W-:Y:S02]  /*09f0*/  USHF.L.U32 UR12, UR12, 0x1, URZ ;  /* 0x000000010c0c7899 */ /* 0x000fe400080006ff */
[----:B--2---:R-:W-:Y:S01]  /*0a00*/  ULEA UR5, UR5, UR7, 0x18 ;  /* 0x0000000705057291 */ /* 0x004fe2000f8ec0ff */
[----:B------:R-:W2:Y:S11]  /*0a10*/  FENCE.VIEW.ASYNC.S ;  /* 0x00000000000073c6 */ /* 0x000eb60000000000 */
[----:B--2---:R3:W2:Y:S01]  /*0a20*/  SYNCS.EXCH.64 URZ, [UR5+0xa0], UR10 ;  /* 0x0000a00a05ff75b2 */ /* 0x0046a20008000100 */
[----:B------:R3:W1:Y:S01]  /*0a30*/  SYNCS.EXCH.64 URZ, [UR5+0xb0], UR12 ;  /* 0x0000b00c05ff75b2 */ /* 0x0006620008000100 */
[----:B------:R3:W1:Y:S01]  /*0a40*/  SYNCS.EXCH.64 URZ, [UR5+0xa8], UR10 ;  /* 0x0000a80a05ff75b2 */ /* 0x0006620008000100 */
[----:B------:R3:W1:Y:S02]  /*0a50*/  SYNCS.EXCH.64 URZ, [UR5+0xb8], UR12 ;  /* 0x0000b80c05ff75b2 */ /* 0x0006640008000100 */
[----:B---3--:R-:W-:Y:S01]  /*0a60*/  NOP ;  /* 0x0000000000007918 */ /* 0x008fe20000000000 */
.L_x_12:
[----:B------:R-:W3:Y:S01]  /*0a70*/  SHFL.IDX PT, R2, R96, RZ, 0x1f ;  /* 0x00001fff60027589 */ /* 0x000ee200000e0000 */
[----:B------:R-:W-:Y:S01]  /*0a80*/  NOP ;  /* 0x0000000000007918 */ /* 0x000fe20000000000 */
[----:B---3--:R-:W-:-:S13]  /*0a90*/  ISETP.NE.AND P0, PT, R2, 0x5, PT ;  /* 0x000000050200780c */ /* 0x008fda0003f05270 */
[----:B------:R-:W-:Y:S05]  /*0aa0*/  @P0 BRA `(.L_x_13) ;  /* 0x0000000000580947 */ /* 0x000fea0003800000 */
[----:B--2---:R-:W2:Y:S01]  /*0ab0*/  S2UR UR7, SR_CgaCtaId ;  /* 0x00000000000779c3 */ /* 0x004ea20000008800 */
        /* <DEDUP_REMOVED lines=12> */
[----:B--2---:R3:W2:Y:S01]  /*0b80*/  SYNCS.EXCH.64 URZ, [UR7+0xc0], UR10 ;  /* 0x0000c00a07ff75b2 */ /* 0x0046a20008000100 */
[----:B------:R3:W1:Y:S01]  /*0b90*/  SYNCS.EXCH.64 URZ, [UR7+0xe0], UR4 ;  /* 0x0000e00407ff75b2 */ /* 0x0006620008000100 */
[----:B------:R3:W1:Y:S01]  /*0ba0*/  SYNCS.EXCH.64 URZ, [UR7+0xc8], UR10 ;  /* 0x0000c80a07ff75b2 */ /* 0x0006620008000100 */
[----:B------:R3:W1:Y:S01]  /*0bb0*/  SYNCS.EXCH.64 URZ, [UR7+0xe8], UR4 ;  /* 0x0000e80407ff75b2 */ /* 0x0006620008000100 */
[----:B------:R3:W1:Y:S01]  /*0bc0*/  SYNCS.EXCH.64 URZ, [UR7+0xd0], UR10 ;  /* 0x0000d00a07ff75b2 */ /* 0x0006620008000100 */
[----:B------:R3:W1:Y:S01]  /*0bd0*/  SYNCS.EXCH.64 URZ, [UR7+0xf0], UR4 ;  /* 0x0000f00407ff75b2 */ /* 0x0006620008000100 */
[----:B------:R3:W1:Y:S01]  /*0be0*/  SYNCS.EXCH.64 URZ, [UR7+0xd8], UR10 ;  /* 0x0000d80a07ff75b2 */ /* 0x0006620008000100 */
[----:B------:R3:W1:Y:S02]  /*0bf0*/  SYNCS.EXCH.64 URZ, [UR7+0xf8], UR4 ;  /* 0x0000f80407ff75b2 */ /* 0x0006640008000100 */
[----:B---3--:R-:W-:Y:S01]  /*0c00*/  NOP ;  /* 0x0000000000007918 */ /* 0x008fe20000000000 */
.L_x_13:
        /* <DEDUP_REMOVED lines=18> */
.L_x_14:
[----:B--2---:R-:W2:Y:S01]  /*0d30*/  S2UR UR5, SR_CTAID.X ;  /* 0x00000000000579c3 */ /* 0x004ea20000002500 */
[----:B------:R-:W-:-:S05]  /*0d40*/  CS2R.32 R90, SR_CgaSize ;  /* 0x00000000005a7805 */ /* 0x000fca0000008a00 */
[----:B------:R-:W-:-:S05]  /*0d50*/  IMAD R90, R90, -0xa0, RZ ;  /* 0xffffff605a5a7824 */ /* 0x000fca00078e02ff */
[----:B------:R-:W-:-:S14]  /*0d60*/  R2UR UR9, R90 ;  /* 0x000000005a0972ca */ /* 0x000fdc00000e0000 */
[----:B------:R-:W3:Y:S01]  /*0d70*/  LDCU UR9, c[0x0][UR9+0x2b0] ;  /* 0x00005600090977ac */ /* 0x000ee20008000800 */
[----:B------:R-:W-:Y:S01]  /*0d80*/  NOP ;  /* 0x0000000000007918 */ /* 0x000fe20000000000 */
[----:B------:R-:W-:-:S05]  /*0d90*/  CS2R.32 R90, SR_CgaSize ;  /* 0x00000000005a7805 */ /* 0x000fca0000008a00 */
[----:B------:R-:W-:-:S05]  /*0da0*/  IMAD R90, R90, -0xa0, RZ ;  /* 0xffffff605a5a7824 */ /* 0x000fca00078e02ff */
[----:B------:R-:W-:-:S14]  /*0db0*/  R2UR UR7, R90 ;  /* 0x000000005a0772ca */ /* 0x000fdc00000e0000 */
[----:B------:R-:W4:Y:S01]  /*0dc0*/  LDCU UR7, c[0x0][UR7+0x2b4] ;  /* 0x00005680070777ac */ /* 0x000f220008000800 */
[----:B------:R-:W1:Y:S08]  /*0dd0*/  S2UR UR4, SR_CTAID.Y ;  /* 0x00000000000479c3 */ /* 0x000e700000002600 */
[----:B------:R-:W4:Y:S01]  /*0de0*/  LDC R9, c[0x0][0xb24] ;  /* 0x0002c900ff097b82 */ /* 0x000f220000000800 */
[----:B--2---:R-:W-:-:S02]  /*0df0*/  I2FP.F32.U32 R5, UR5 ;  /* 0x0000000500057c45 */ /* 0x004fc40008201000 */
[----:B------:R-:W-:-:S05]  /*0e00*/  CS2R.32 R3, SR_CgaSize ;  /* 0x0000000000037805 */ /* 0x000fca0000008a00 */
[----:B------:R-:W-:-:S06]  /*0e10*/  IMAD R3, R3, -0xa0, RZ ;  /* 0xffffff6003037824 */ /* 0x000fcc00078e02ff */
[----:B------:R-:W2:Y:S01]  /*0e20*/  LDC R3, c[0x0][R3+0x2a0] ;  /* 0x0000a80003037b82 */ /* 0x000ea20000000800 */
[----:B------:R-:W-:Y:S01]  /*0e30*/  MOV R21, UR5 ;  /* 0x0000000500157c02 */ /* 0x000fe20008000f00 */
[----:B---3--:R-:W-:Y:S01]  /*0e40*/  FMUL R5, R5, UR9 ;  /* 0x0000000905057c20 */ /* 0x008fe20008400000 */
[----:B-1----:R-:W-:Y:S02]  /*0e50*/  I2FP.F32.U32 R4, UR4 ;  /* 0x0000000400047c45 */ /* 0x002fe40008201000 */
[----:B------:R-:W-:-:S05]  /*0e60*/  CS2R.32 R2, SR_CgaSize ;  /* 0x0000000000027805 */ /* 0x000fca0000008a00 */
[----:B------:R-:W-:-:S06]  /*0e70*/  IMAD R2, R2, -0xa0, RZ ;  /* 0xffffff6002027824 */ /* 0x000fcc00078e02ff */
[----:B------:R-:W1:Y:S01]  /*0e80*/  LDC R2, c[0x0][R2+0x2a4] ;  /* 0x0000a90002027b82 */ /* 0x000e620000000800 */
[----:B------:R-:W3:Y:S01]  /*0e90*/  F2I.U32.TRUNC.NTZ R90, R5 ;  /* 0x00000005005a7305 */ /* 0x000ee2000020f000 */
[----:B------:R-:W-:Y:S01]  /*0ea0*/  MOV R20, UR4 ;  /* 0x0000000400147c02 */ /* 0x000fe20008000f00 */
[----:B----4-:R-:W-:-:S05]  /*0eb0*/  FMUL R4, R4, UR7 ;  /* 0x0000000704047c20 */ /* 0x010fca0008400000 */
[----:B------:R-:W-:Y:S01]  /*0ec0*/  BAR.SYNC.DEFER_BLOCKING 0x0 ;  /* 0x0000000000007b1d */ /* 0x000fe20000010000 */
[----:B------:R-:W-:-:S05]  /*0ed0*/  ISETP.GE.AND P0, PT, R9, 0x1, PT ;  /* 0x000000010900780c */ /* 0x000fca0003f06270 */
[----:B------:R-:W4:Y:S02]  /*0ee0*/  F2I.U32.TRUNC.NTZ R83, R4 ;  /* 0x0000000400537305 */ /* 0x000f24000020f000 */
[----:B------:R-:W1:Y:S01]  /*0ef0*/  S2UR UR36, SR_CTAID.Z ;  /* 0x00000000002479c3 */ /* 0x000e620000002700 */
[----:B---3--:R-:W-:-:S05]  /*0f00*/  IADD3 R90, PT, PT, -R90, RZ, RZ ;  /* 0x000000ff5a5a7210 */ /* 0x008fca0007ffe1ff */
[----:B--2---:R-:W-:Y:S01]  /*0f10*/  IMAD R90, R3, R90, UR5 ;  /* 0x00000005035a7e24 */ /* 0x004fe2000f8e025a */
[----:B----4-:R-:W-:-:S05]  /*0f20*/  IADD3 R83, PT, PT, -R83, RZ, RZ ;  /* 0x000000ff53537210 */ /* 0x010fca0007ffe1ff */
[----:B-1----:R-:W-:Y:S01]  /*0f30*/  IMAD R83, R2, R83, UR4 ;  /* 0x0000000402537e24 */ /* 0x002fe2000f8e0253 */
[----:B------:R-:W-:Y:S06]  /*0f40*/  @!P0 BRA `(.L_x_15) ;  /* 0x0000000000b88947 */ /* 0x000fec0003800000 */
[----:B------:R-:W1:Y:S01]  /*0f50*/  LDC.64 R4, c[0x0][0xb18] ;  /* 0x0002c600ff047b82 */ /* 0x000e620000000a00 */
[----:B------:R-:W-:-:S07]  /*0f60*/  ISETP.NE.AND P0, PT, R9, 0x1, PT ;  /* 0x000000010900780c */ /* 0x000fce0003f05270 */
[----:B------:R-:W2:Y:S08]  /*0f70*/  LDC R10, c[0x0][0xb0c] ;  /* 0x0002c300ff0a7b82 */ /* 0x000eb00000000800 */
[----:B------:R-:W3:Y:S08]  /*0f80*/  LDC R11, c[0x0][0x370] ;  /* 0x0000dc00ff0b7b82 */ /* 0x000ef00000000800 */
[----:B------:R-:W4:Y:S01]  /*0f90*/  LDC R12, c[0x0][0x374] ;  /* 0x0000dd00ff0c7b82 */ /* 0x000f220000000800 */
[----:B-1----:R-:W-:-:S07]  /*0fa0*/  ISETP.NE.AND P1, PT, R4, 0x1, PT ;  /* 0x000000010400780c */ /* 0x002fce0003f25270 */
[----:B------:R-:W3:Y:S01]  /*0fb0*/  LDC.64 R6, c[0x0][0xb10] ;  /* 0x0002c400ff067b82 */ /* 0x000ee20000000a00 */
[----:B--2---:R-:W-:-:S07]  /*0fc0*/  ISETP.NE.AND P2, PT, R10, 0x1, PT ;  /* 0x000000010a00780c */ /* 0x004fce0003f45270 */
[----:B------:R-:W1:Y:S08]  /*0fd0*/  LDC R8, c[0x0][0xb20] ;  /* 0x0002c800ff087b82 */ /* 0x000e700000000800 */
[----:B------:R-:W2:Y:S01]  /*0fe0*/  LDC.64 R2, c[0x0][0xb28] ;  /* 0x0002ca00ff027b82 */ /* 0x000ea20000000a00 */
[----:B----4-:R-:W-:-:S04]  /*0ff0*/  IMAD.HI.U32 R13, R12, R5, RZ ;  /* 0x000000050c0d7227 */ /* 0x010fc800078e00ff */
[----:B------:R-:W-:-:S04]  /*1000*/  IMAD.HI.U32 R5, R20, R5, RZ ;  /* 0x0000000514057227 */ /* 0x000fc800078e00ff */
[----:B---3--:R-:W-:-:S04]  /*1010*/  IMAD.HI.U32 R14, R11, R6, RZ ;  /* 0x000000060b0e7227 */ /* 0x008fc800078e00ff */
[C---:B------:R-:W-:Y:S01]  /*1020*/  IMAD.HI.U32 R16, R21.reuse, R6, RZ ;  /* 0x0000000615107227 */ /* 0x040fe200078e00ff */
[-C--:B------:R-:W-:Y:S02]  /*1030*/  @P2 SHF.R.U32.HI R11, RZ, R7.reuse, R14 ;  /* 0x00000007ff0b2219 */ /* 0x080fe4000001160e */
[-C--:B-1----:R-:W-:Y:S02]  /*1040*/  @P1 SHF.R.U32.HI R12, RZ, R8.reuse, R13 ;  /* 0x00000008ff0c1219 */ /* 0x082fe4000001160d */
[----:B------:R-:W-:Y:S02]  /*1050*/  SHF.R.U32.HI R5, RZ, R8, R5 ;  /* 0x00000008ff057219 */ /* 0x000fe40000011605 */
[----:B------:R-:W-:Y:S02]  /*1060*/  SHF.R.U32.HI R16, RZ, R7, R16 ;  /* 0x00000007ff107219 */ /* 0x000fe40000011610 */
[----:B------:R-:W-:Y:S01]  /*1070*/  SEL R5, R20, R5, !P1 ;  /* 0x0000000514057207 */ /* 0x000fe20004800000 */
[----:B--2---:R-:W-:Y:S01]  /*1080*/  IMAD.HI.U32 R14, R12, R2, RZ ;  /* 0x000000020c0e7227 */ /* 0x004fe200078e00ff */
[----:B------:R-:W-:-:S02]  /*1090*/  SEL R7, R21, R16, !P2 ;  /* 0x0000001015077207 */ /* 0x000fc40005000000 */
[----:B------:R-:W-:Y:S01]  /*10a0*/  IADD3 R13, PT, PT, -R5, RZ, RZ ;  /* 0x000000ff050d7210 */ /* 0x000fe20007ffe1ff */
[----:B------:R-:W-:Y:S01]  /*10b0*/  IMAD.HI.U32 R6, R11, R2, RZ ;  /* 0x000000020b067227 */ /* 0x000fe200078e00ff */
[----:B------:R-:W-:-:S03]  /*10c0*/  @P0 SHF.R.U32.HI R12, RZ, R3, R14 ;  /* 0x00000003ff0c0219 */ /* 0x000fc6000001160e */
[----:B------:R-:W-:Y:S01]  /*10d0*/  IMAD R13, R4, R13, R20 ;  /* 0x0000000d040d7224 */ /* 0x000fe200078e0214 */
[----:B------:R-:W-:Y:S01]  /*10e0*/  @P0 SHF.R.U32.HI R11, RZ, R3, R6 ;  /* 0x00000003ff0b0219 */ /* 0x000fe20000011606 */
[----:B------:R-:W-:-:S04]  /*10f0*/  IMAD R12, R12, R9, RZ ;  /* 0x000000090c0c7224 */ /* 0x000fc800078e02ff */
[----:B------:R-:W-:Y:S01]  /*1100*/  IMAD R6, R11, R9, RZ ;  /* 0x000000090b067224 */ /* 0x000fe200078e02ff */
[----:B------:R-:W-:-:S04]  /*1110*/  ISETP.GE.AND P1, PT, R5, R12, PT ;  /* 0x0000000c0500720c */ /* 0x000fc80003f26270 */
[----:B------:R-:W-:Y:S01]  /*1120*/  ISETP.GE.OR P1, PT, R7, R6, P1 ;  /* 0x000000060700720c */ /* 0x000fe20000f26670 */
[----:B------:R-:W-:-:S05]  /*1130*/  IMAD.HI.U32 R6, R5, R2, RZ ;  /* 0x0000000205067227 */ /* 0x000fca00078e00ff */
[----:B------:R-:W-:-:S04]  /*1140*/  SHF.R.U32.HI R6, RZ, R3, R6 ;  /* 0x00000003ff067219 */ /* 0x000fc80000011606 */
[----:B------:R-:W-:-:S03]  /*1150*/  SEL R6, R5, R6, !P0 ;  /* 0x0000000605067207 */ /* 0x000fc60004000000 */
[----:B------:R-:W-:Y:S01]  /*1160*/  @!P1 IMAD.HI.U32 R8, R7, R2, RZ ;  /* 0x0000000207089227 */ /* 0x000fe200078e00ff */
[----:B------:R-:W-:-:S04]  /*1170*/  IADD3 R2, PT, PT, -R6, RZ, RZ ;  /* 0x000000ff06027210 */ /* 0x000fc80007ffe1ff */
[----:B------:R-:W-:Y:S01]  /*1180*/  @!P1 SHF.R.U32.HI R8, RZ, R3, R8 ;  /* 0x00000003ff089219 */ /* 0x000fe20000011608 */
[----:B------:R-:W-:-:S03]  /*1190*/  IMAD R2, R9, R2, R5 ;  /* 0x0000000209027224 */ /* 0x000fc600078e0205 */
[----:B------:R-:W-:-:S05]  /*11a0*/  @!P1 SEL R3, R7, R8, !P0 ;  /* 0x0000000807039207 */ /* 0x000fca0004000000 */
[--C-:B------:R-:W-:Y:S02]  /*11b0*/  @!P1 IMAD.IADD R6, R6, 0x1, -R3.reuse ;  /* 0x0000000106069824 */ /* 0x100fe400078e0a03 */
[----:B------:R-:W-:Y:S01]  /*11c0*/  @!P1 IMAD R3, R2, R11, R3 ;  /* 0x0000000b02039224 */ /* 0x000fe200078e0203 */
[----:B------:R-:W-:Y:S01]  /*11d0*/  IADD3 R2, PT, PT, -R7, RZ, RZ ;  /* 0x000000ff07027210 */ /* 0x000fe20007ffe1ff */
[----:B------:R-:W-:Y:S02]  /*11e0*/  @!P1 IMAD R5, R6, R9, R7 ;  /* 0x0000000906059224 */ /* 0x000fe400078e0207 */
[----:B------:R-:W-:Y:S02]  /*11f0*/  @!P1 IMAD.MOV.U32 R7, RZ, RZ, R3 ;  /* 0x000000ffff079224 */ /* 0x000fe400078e0003 */
[----:B------:R-:W-:Y:S02]  /*1200*/  IMAD R2, R10, R2, R21 ;  /* 0x000000020a027224 */ /* 0x000fe400078e0215 */
[----:B------:R-:W-:-:S02]  /*1210*/  IMAD R20, R5, R4, R13 ;  /* 0x0000000405147224 */ /* 0x000fc400078e020d */
[----:B------:R-:W-:Y:S02]  /*1220*/  IMAD R21, R7, R10, R2 ;  /* 0x0000000a07157224 */ /* 0x000fe400078e0202 */
.L_x_15:
[----:B------:R-:W1:Y:S01]  /*1230*/  LDCU UR4, c[0x0][0xb30] ;  /* 0x00016600ff0477ac */ /* 0x000e620008000800 */
[----:B------:R-:W2:Y:S08]  /*1240*/  S2UR UR37, SR_CgaCtaId ;  /* 0x00000000002579c3 */ /* 0x000eb00000008800 */
[----:B------:R-:W3:Y:S01]  /*1250*/  LDC R40, c[0x0][0xb24] ;  /* 0x0002c900ff287b82 */ /* 0x000ee20000000800 */
[----:B-1----:R-:W-:-:S09]  /*1260*/  UISETP.NE.AND UP1, UPT, UR4, 0x1, UPT ;  /* 0x000000010400788c */ /* 0x002fd2000bf25270 */
[----:B--2---:R-:W-:Y:S05]  /*1270*/  BRA.U UP1, `(.L_x_16) ;  /* 0x0000000101407547 */ /* 0x004fea000b800000 */
[----:B------:R-:W1:Y:S08]  /*1280*/  LDC.64 R4, c[0x0][0xb10] ;  /* 0x0002c400ff047b82 */ /* 0x000e700000000a00 */
[----:B------:R-:W2:Y:S08]  /*1290*/  LDC.64 R2, c[0x0][0xb18] ;  /* 0x0002c600ff027b82 */ /* 0x000eb00000000a00 */
[----:B------:R-:W4:Y:S08]  /*12a0*/  LDC R6, c[0x0][0xb20] ;  /* 0x0002c800ff067b82 */ /* 0x000f300000000800 */
[----:B------:R-:W3:Y:S01]  /*12b0*/  LDC R8, c[0x0][0xb0c] ;  /* 0x0002c300ff087b82 */ /* 0x000ee20000000800 */
[----:B-1----:R-:W-:-:S05]  /*12c0*/  IMAD.HI.U32 R4, R21, R4, RZ ;  /* 0x0000000415047227 */ /* 0x002fca00078e00ff */
[----:B------:R-:W-:Y:S01]  /*12d0*/  SHF.R.U32.HI R4, RZ, R5, R4 ;  /* 0x00000005ff047219 */ /* 0x000fe20000011604 */
[----:B--2---:R-:W-:Y:S01]  /*12e0*/  IMAD.HI.U32 R3, R20, R3, RZ ;  /* 0x0000000314037227 */ /* 0x004fe200078e00ff */
[----:B------:R-:W-:-:S04]  /*12f0*/  ISETP.NE.AND P0, PT, R2, 0x1, PT ;  /* 0x000000010200780c */ /* 0x000fc80003f05270 */
[----:B----4-:R-:W-:-:S04]  /*1300*/  SHF.R.U32.HI R3, RZ, R6, R3 ;  /* 0x00000006ff037219 */ /* 0x010fc80000011603 */
[----:B------:R-:W-:Y:S02]  /*1310*/  SEL R3, R20, R3, !P0 ;  /* 0x0000000314037207 */ /* 0x000fe40004000000 */
[----:B---3--:R-:W-:-:S04]  /*1320*/  ISETP.NE.AND P1, PT, R8, 0x1, PT ;  /* 0x000000010800780c */ /* 0x008fc80003f25270 */
[----:B------:R-:W-:-:S05]  /*1330*/  SEL R4, R21, R4, !P1 ;  /* 0x0000000415047207 */ /* 0x000fca0004800000 */
[----:B------:R-:W-:Y:S02]  /*1340*/  IMAD.IADD R5, R3, 0x1, -R4 ;  /* 0x0000000103057824 */ /* 0x000fe400078e0a04 */
[----:B------:R-:W-:Y:S02]  /*1350*/  IMAD.IADD R3, R4, 0x1, -R3 ;  /* 0x0000000104037824 */ /* 0x000fe400078e0a03 */
[----:B------:R-:W-:Y:S02]  /*1360*/  IMAD R21, R5, R8, R21 ;  /* 0x0000000805157224 */ /* 0x000fe400078e0215 */
[----:B------:R-:W-:-:S07]  /*1370*/  IMAD R20, R3, R2, R20 ;  /* 0x0000000203147224 */ /* 0x000fce00078e0214 */
.L_x_16:
[----:B------:R-:W-:Y:S01]  /*1380*/  BAR.SYNC.DEFER_BLOCKING 0x0 ;  /* 0x0000000000007b1d */ /* 0x000fe20000010000 */
[----:B------:R-:W-:Y:S01]  /*1390*/  UISETP.NE.AND UP1, UPT, UR8, 0x2, UPT ;  /* 0x000000020800788c */ /* 0x000fe2000bf25270 */
[----:B------:R-:W-:Y:S02]  /*13a0*/  ISETP.NE.OR P5, PT, R0, 0x2, !P5 ;  /* 0x000000020000780c */ /* 0x000fe40006fa5670 */
[----:B------:R-:W-:-:S06]  /*13b0*/  LOP3.LUT R2, R103, 0x1f, RZ, 0xc0, !PT ;  /* 0x0000001f67027812 */ /* 0x000fcc00078ec0ff */
[----:B------:R-:W-:Y:S05]  /*13c0*/  BRA.U UP1, `(.L_x_17) ;  /* 0x0000001101c87547 */ /* 0x000fea000b800000 */
[----:B------:R-:W1:Y:S01]  /*13d0*/  LDCU UR13, c[0x0][0x38c] ;  /* 0x00007180ff0d77ac */ /* 0x000e620008000800 */
[----:B------:R-:W2:Y:S01]  /*13e0*/  LDC R9, c[0x0][0x370] ;  /* 0x0000dc00ff097b82 */ /* 0x000ea20000000800 */
[----:B------:R-:W-:Y:S01]  /*13f0*/  PLOP3.LUT P1, PT, PT, PT, UP2, 0x80, 0x8 ;  /* 0x000000000008781c */ /* 0x000fe20003f2f028 */
[----:B------:R-:W-:Y:S01]  /*1400*/  IMAD.MOV.U32 R15, RZ, RZ, 0x1 ;  /* 0x00000001ff0f7424 */ /* 0x000fe200078e00ff */
[----:B------:R-:W-:Y:S01]  /*1410*/  ISETP.EQ.OR P4, PT, R2, RZ, P5 ;  /* 0x000000ff0200720c */ /* 0x000fe20002f82670 */
[----:B------:R-:W-:Y:S01]  /*1420*/  IMAD.MOV.U32 R14, RZ, RZ, RZ ;  /* 0x000000ffff0e7224 */ /* 0x000fe200078e00ff */
[----:B------:R-:W-:Y:S02]  /*1430*/  PLOP3.LUT P1, PT, P1, PT, PT, 0x8, 0x80 ;  /* 0x000000000080781c */ /* 0x000fe40000f2e170 */
[----:B------:R-:W-:Y:S01]  /*1440*/  CS2R R12, SRZ ;  /* 0x00000000000c7805 */ /* 0x000fe2000001ff00 */
[----:B------:R-:W-:Y:S01]  /*1450*/  IMAD.MOV.U32 R10, RZ, RZ, 0x1 ;  /* 0x00000001ff0a7424 */ /* 0x000fe200078e00ff */
[----:B------:R-:W4:Y:S01]  /*1460*/  LDC R0, c[0x0][0x374] ;  /* 0x0000dd00ff007b82 */ /* 0x000f220000000800 */
[----:B------:R-:W2:Y:S01]  /*1470*/  LDCU.64 UR22, c[0x0][0x348] ;  /* 0x00006900ff1677ac */ /* 0x000ea20008000a00 */
[----:B------:R-:W-:Y:S01]  /*1480*/  UMOV UR6, URZ ;  /* 0x000000ff00067c82 */ /* 0x000fe20008000000 */
[----:B-1----:R-:W-:-:S04]  /*1490*/  UIADD3 UR5, UPT, UPT, UR13, 0x7f, URZ ;  /* 0x0000007f0d057890 */ /* 0x002fc8000fffe0ff */
[----:B------:R-:W-:-:S04]  /*14a0*/  USHF.R.S32.HI UR4, URZ, 0x1f, UR5 ;  /* 0x0000001fff047899 */ /* 0x000fc80008011405 */
[----:B------:R-:W-:-:S04]  /*14b0*/  ULEA.HI UR4, UR4, UR5, URZ, 0x7 ;  /* 0x0000000504047291 */ /* 0x000fc8000f8f38ff */
[----:B------:R-:W-:Y:S02]  /*14c0*/  USHF.R.S32.HI UR15, URZ, 0x7, UR4 ;  /* 0x00000007ff0f7899 */ /* 0x000fe40008011404 */
[----:B------:R-:W-:Y:S02]  /*14d0*/  UIADD3 UR4, UPT, UPT, UR13, -0x1, URZ ;  /* 0xffffffff0d047890 */ /* 0x000fe4000fffe0ff */
[----:B------:R-:W-:Y:S02]  /*14e0*/  UISETP.LT.U32.AND UP0, UPT, UR15, 0x7, UPT ;  /* 0x000000070f00788c */ /* 0x000fe4000bf01070 */
[----:B------:R-:W-:Y:S02]  /*14f0*/  UISETP.GE.U32.AND UP1, UPT, UR4, -0xff, UPT ;  /* 0xffffff010400788c */ /* 0x000fe4000bf26070 */
[----:B------:R-:W-:Y:S02]  /*1500*/  USEL UR14, UR15, 0x7, UP0 ;  /* 0x000000070f0e7887 */ /* 0x000fe40008000000 */
[----:B------:R-:W-:-:S02]  /*1510*/  UIADD3 UR13, UPT, UPT, UR13, 0xfe, URZ ;  /* 0x000000fe0d0d7890 */ /* 0x000fc4000fffe0ff */
[----:B------:R-:W-:Y:S02]  /*1520*/  UIADD3 UR5, UPT, UPT, UR14, -0x1, URZ ;  /* 0xffffffff0e057890 */ /* 0x000fe4000fffe0ff */
[----:B------:R-:W-:-:S03]  /*1530*/  UIADD3 UR7, UPT, UPT, UR15, -UR14, URZ ;  /* 0x8000000e0f077290 */ /* 0x000fc6000fffe0ff */
[----:B------:R-:W-:-:S04]  /*1540*/  @UP1 UIADD3 UR5, UPT, UPT, UR14, URZ, URZ ;  /* 0x000000ff0e051290 */ /* 0x000fc8000fffe0ff */
[----:B--2---:R-:W-:-:S12]  /*1550*/  UIADD3 UR5, UPT, UPT, UR5, 0x1, URZ ;  /* 0x0000000105057890 */ /* 0x004fd8000fffe0ff */
.L_x_35:
[----:B------:R-:W-:Y:S01]  /*1560*/  UISETP.NE.AND UP0, UPT, UR37, URZ, UPT ;  /* 0x000000ff2500728c */ /* 0x000fe2000bf05270 */
[----:B------:R-:W1:Y:S08]  /*1570*/  S2UR UR37, SR_CgaCtaId ;  /* 0x00000000002579c3 */ /* 0x000e700000008800 */
[----:B------:R-:W-:Y:S05]  /*1580*/  BRA.U UP0, `(.L_x_18) ;  /* 0x0000000100347547 */ /* 0x000fea000b800000 */
[----:B------:R-:W2:Y:S01]  /*1590*/  S2R R2, SR_CgaCtaId ;  /* 0x0000000000027919 */ /* 0x000ea20000008800 */
[----:B------:R-:W-:-:S04]  /*15a0*/  MOV R3, 0x400 ;  /* 0x0000040000037802 */ /* 0x000fc80000000f00 */
[----:B--2---:R-:W-:Y:S02]  /*15b0*/  LEA R3, R2, R3, 0x18 ;  /* 0x0000000302037211 */ /* 0x004fe400078ec0ff */
[----:B------:R-:W-:-:S03]  /*15c0*/  SHF.L.U32 R2, R10, 0x1f, RZ ;  /* 0x0000001f0a027819 */ /* 0x000fc600000006ff */
[----:B------:R-:W-:-:S04]  /*15d0*/  IMAD R3, R12, 0x8, R3 ;  /* 0x000000080c037824 */ /* 0x000fc800078e0203 */
[----:B------:R-:W2:Y:S02]  /*15e0*/  SYNCS.PHASECHK.TRANS64.TRYWAIT P0, [R3+URZ+0x110], R2 ;  /* 0x00011002030075a7 */ /* 0x000ea400080011ff */
[----:B--2---:R-:W-:Y:S05]  /*15f0*/  @!P0 BRA `(.L_x_19) ;  /* 0x0000005c008c8947 */ /* 0x004fea0003800000 */
.L_x_108:
[----:B------:R-:W-:Y:S01]  /*1600*/  VIADD R12, R12, 0x1 ;  /* 0x000000010c0c7836 */ /* 0x000fe20000000000 */
[----:B------:R2:W-:Y:S04]  /*1610*/  SYNCS.ARRIVE.TRANS64.A1T0 RZ, [R3+URZ+0x100], RZ ;  /* 0x000100ff03ff79a7 */ /* 0x0005e800081000ff */
[----:B------:R-:W-:-:S04]  /*1620*/  ISETP.NE.AND P0, PT, R12, 0x2, PT ;  /* 0x000000020c00780c */ /* 0x000fc80003f05270 */
[----:B------:R-:W-:Y:S02]  /*1630*/  SEL R12, R12, RZ, P0 ;  /* 0x000000ff0c0c7207 */ /* 0x000fe40000000000 */
[----:B--2---:R-:W-:-:S04]  /*1640*/  SEL R3, RZ, 0x1, P0 ;  /* 0x00000001ff037807 */ /* 0x004fc80000000000 */
[----:B------:R-:W-:-:S07]  /*1650*/  LOP3.LUT R10, R10, R3, RZ, 0x3c, !PT ;  /* 0x000000030a0a7212 */ /* 0x000fce00078e3cff */
.L_x_18:
[----:B------:R-:W-:Y:S01]  /*1660*/  UMOV UR4, 0x400 ;  /* 0x0000040000047882 */ /* 0x000fe20000000000 */
[----:B------:R-:W-:Y:S01]  /*1670*/  SHF.L.U32 R2, R15, 0x1f, RZ ;  /* 0x0000001f0f027819 */ /* 0x000fe200000006ff */
[----:B-1----:R-:W-:Y:S01]  /*1680*/  ULEA UR4, UR37, UR4, 0x18 ;  /* 0x0000000425047291 */ /* 0x002fe2000f8ec0ff */
[----:B------:R-:W-:Y:S01]  /*1690*/  R2UR UR35, R21 ;  /* 0x00000000152372ca */ /* 0x000fe200000e0000 */
[----:B------:R-:W-:Y:S01]  /*16a0*/  UISETP.GE.U32.AND UP0, UPT, UR13, 0xff, UPT ;  /* 0x000000ff0d00788c */ /* 0x000fe2000bf06070 */
[----:B------:R-:W-:Y:S01]  /*16b0*/  R2UR UR11, R20 ;  /* 0x00000000140b72ca */ /* 0x000fe200000e0000 */
[----:B------:R-:W-:Y:S01]  /*16c0*/  ULEA UR8, UR6, UR4, 0x3 ;  /* 0x0000000406087291 */ /* 0x000fe2000f8e18ff */
[----:B------:R-:W-:-:S08]  /*16d0*/  UMOV UR24, URZ ;  /* 0x000000ff00187c82 */ /* 0x000fd00008000000 */
[----:B------:R1:W2:Y:S01]  /*16e0*/  SYNCS.PHASECHK.TRANS64.TRYWAIT P0, [UR8+0x38], R2 ;  /* 0x00003802ff0075a7 */ /* 0x0002a20008001108 */
[----:B------:R-:W-:Y:S02]  /*16f0*/  USHF.L.U32 UR35, UR35, 0x6, URZ ;  /* 0x0000000623237899 */ /* 0x000fe400080006ff */
[----:B------:R-:W-:Y:S01]  /*1700*/  USHF.L.U32 UR11, UR11, 0x7, URZ ;  /* 0x000000070b0b7899 */ /* 0x000fe200080006ff */
[----:B------:R-:W-:Y:S11]  /*1710*/  BRA.U !UP0, `(.L_x_20) ;  /* 0x0000000108a87547 */ /* 0x000ff6000b800000 */
[----:B------:R-:W-:Y:S01]  /*1720*/  UMOV UR16, URZ ;  /* 0x000000ff00107c82 */ /* 0x000fe20008000000 */
[----:B------:R-:W-:-:S05]  /*1730*/  UMOV UR17, UR6 ;  /* 0x0000000600117c82 */ /* 0x000fca0008000000 */
.L_x_25:
[----:B-1----:R-:W-:Y:S01]  /*1740*/  ULEA UR33, UR17, UR4, 0x3 ;  /* 0x0000000411217291 */ /* 0x002fe2000f8e18ff */
[----:B--2---:R-:W-:Y:S01]  /*1750*/  @!P5 MOV R3, 0x6000 ;  /* 0x000060000003d802 */ /* 0x004fe20000000f00 */
[----:B--2---:R-:W-:Y:S10]  /*1760*/  @P0 BRA `(.L_x_21) ;  /* 0x00000000000c0947 */ /* 0x004ff40003800000 */
[----:B------:R-:W-:-:S04]  /*1770*/  SHF.L.U32 R5, R15, 0x1f, RZ ;  /* 0x0000001f0f057819 */ /* 0x000fc800000006ff */
[----:B------:R-:W2:Y:S02]  /*1780*/  SYNCS.PHASECHK.TRANS64.TRYWAIT P0, [UR33+0x38], R5 ;  /* 0x00003805ff0075a7 */ /* 0x000ea40008001121 */
[----:B--2---:R-:W-:Y:S05]  /*1790*/  @!P0 BRA `(.L_x_22) ;  /* 0x0000005c00388947 */ /* 0x004fea0003800000 */
.L_x_21:
[----:B------:R2:W-:Y:S01]  /*17a0*/  @!P5 SYNCS.ARRIVE.TRANS64 RZ, [UR33], R3 ;  /* 0x00000003ffffd9a7 */ /* 0x0005e20008000021 */
[----:B------:R-:W-:Y:S04]  /*17b0*/  BSSY.RECONVERGENT B0, `(.L_x_23) ;  /* 0x0000003000007945 */ /* 0x000fe80003800200 */
[----:B------:R-:W-:Y:S05]  /*17c0*/  @P4 BRA `(.L_x_24) ;  /* 0x0000000000044947 */ /* 0x000fea0003800000 */
[----:B------:R-:W-:Y:S05]  /*17d0*/  BPT.TRAP 0x1 ;  /* 0x000000040000795c */ /* 0x000fea0000300000 */
.L_x_24:
[----:B------:R-:W-:Y:S05]  /*17e0*/  BSYNC.RECONVERGENT B0 ;  /* 0x0000000000007941 */ /* 0x000fea0003800200 */
.L_x_23:
[----:B------:R-:W-:Y:S02]  /*17f0*/  UIADD3 UR6, UPT, UPT, UR17, 0x1, URZ ;  /* 0x0000000111067890 */ /* 0x000fe4000fffe0ff */
[----:B------:R-:W-:Y:S02]  /*1800*/  ULEA UR32, UR17, UR4, 0xd ;  /* 0x0000000411207291 */ /* 0x000fe4000f8e68ff */
[----:B------:R-:W-:Y:S02]  /*1810*/  UISETP.NE.AND UP0, UPT, UR6, 0x7, UPT ;  /* 0x000000070600788c */ /* 0x000fe4000bf05270 */
[----:B------:R-:W-:Y:S02]  /*1820*/  UIADD3 UR26, UP1, UPT, UR22, 0x80, URZ ;  /* 0x00000080161a7890 */ /* 0x000fe4000ff3e0ff */
[----:B------:R-:W-:Y:S02]  /*1830*/  USEL UR9, URZ, 0x1, UP0 ;  /* 0x00000001ff097887 */ /* 0x000fe40008000000 */
[----:B------:R-:W-:-:S02]  /*1840*/  USEL UR6, UR6, URZ, UP0 ;  /* 0x000000ff06067287 */ /* 0x000fc40008000000 */
[----:B------:R-:W-:Y:S02]  /*1850*/  UIADD3 UR20, UP0, UPT, UR22, 0x180, URZ ;  /* 0x0000018016147890 */ /* 0x000fe4000ff1e0ff */
[----:B------:R-:W-:Y:S01]  /*1860*/  ULEA UR8, UR6, UR4, 0x3 ;  /* 0x0000000406087291 */ /* 0x000fe2000f8e18ff */
[----:B------:R-:W-:Y:S01]  /*1870*/  LOP3.LUT R15, R15, UR9, RZ, 0x3c, !PT ;  /* 0x000000090f0f7c12 */ /* 0x000fe2000f8e3cff */
[----:B------:R-:W-:Y:S02]  /*1880*/  USHF.L.U32 UR34, UR16, 0x7, URZ ;  /* 0x0000000710227899 */ /* 0x000fe400080006ff */
[----:B------:R-:W-:Y:S01]  /*1890*/  UIADD3.X UR27, UPT, UPT, URZ, UR23, URZ, UP1, !UPT ;  /* 0x00000017ff1b7290 */ /* 0x000fe20008ffe4ff */
[----:B-1----:R-:W-:Y:S01]  /*18a0*/  SHF.L.U32 R2, R15, 0x1f, RZ ;  /* 0x0000001f0f027819 */ /* 0x002fe200000006ff */
[----:B------:R-:W-:Y:S02]  /*18b0*/  UIADD3 UR32, UPT, UPT, UR32, 0x4400, URZ ;  /* 0x0000440020207890 */ /* 0x000fe4000fffe0ff */
[----:B------:R-:W-:Y:S01]  /*18c0*/  UIADD3.X UR21, UPT, UPT, URZ, UR23, URZ, UP0, !UPT ;  /* 0x00000017ff157290 */ /* 0x000fe200087fe4ff */
[----:B------:R1:W1:Y:S01]  /*18d0*/  SYNCS.PHASECHK.TRANS64.TRYWAIT P0, [UR8+0x38], R2 ;  /* 0x00003802ff0075a7 */ /* 0x0002620008001108 */
[----:B------:R-:W-:Y:S01]  /*18e0*/  ULEA UR8, UR17, UR4, 0xe ;  /* 0x0000000411087291 */ /* 0x000fe2000f8e70ff */
[----:B------:R-:W-:Y:S01]  /*18f0*/  UMOV UR18, 0x0 ;  /* 0x0000000000127882 */ /* 0x000fe20000000000 */
[----:B------:R-:W-:-:S02]  /*1900*/  UMOV UR19, 0x10000000 ;  /* 0x1000000000137882 */ /* 0x000fc40000000000 */
[----:B------:R-:W-:Y:S01]  /*1910*/  UIADD3 UR8, UPT, UPT, UR8, 0x12400, URZ ;  /* 0x0001240008087890 */ /* 0x000fe2000fffe0ff */
[----:B------:R1:W-:Y:S01]  /*1920*/  UTMALDG.3D [UR32], [UR26], desc[UR18] ;  /* 0x000012201a0075b4 */ /* 0x0003e20008011000 */
[----:B------:R-:W-:Y:S01]  /*1930*/  UMOV UR12, UR36 ;  /* 0x00000024000c7c82 */ /* 0x000fe20008000000 */
[----:B------:R-:W-:Y:S01]  /*1940*/  UMOV UR9, UR33 ;  /* 0x0000002100097c82 */ /* 0x000fe20008000000 */
[----:B------:R-:W-:Y:S01]  /*1950*/  UMOV UR10, UR34 ;  /* 0x00000022000a7c82 */ /* 0x000fe20008000000 */
[----:B------:R-:W-:Y:S01]  /*1960*/  UIADD3 UR16, UPT, UPT, UR16, 0x1, URZ ;  /* 0x0000000110107890 */ /* 0x000fe2000fffe0ff */
[----:B------:R-:W-:Y:S01]  /*1970*/  UMOV UR24, UR5 ;  /* 0x0000000500187c82 */ /* 0x000fe20008000000 */
[----:B------:R-:W-:Y:S02]  /*1980*/  UMOV UR17, UR6 ;  /* 0x0000000600117c82 */ /* 0x000fe40008000000 */
[----:B------:R1:W-:Y:S01]  /*1990*/  UTMALDG.3D [UR8], [UR20], desc[UR18] ;  /* 0x00001208140075b4 */ /* 0x0003e20008011000 */
[----:B------:R-:W-:-:S09]  /*19a0*/  UISETP.NE.AND UP0, UPT, UR16, UR5, UPT ;  /* 0x000000051000728c */ /* 0x000fd2000bf05270 */
[----:B------:R-:W-:Y:S05]  /*19b0*/  BRA.U UP0, `(.L_x_25) ;  /* 0xfffffffd00607547 */ /* 0x000fea000b83ffff */
.L_x_20:
[----:B-1----:R-:W-:Y:S01]  /*19c0*/  ULEA UR8, UR6, UR4, 0x3 ;  /* 0x0000000406087291 */ /* 0x002fe2000f8e18ff */
[----:B------:R-:W-:Y:S01]  /*19d0*/  SHF.L.U32 R2, R15, 0x1f, RZ ;  /* 0x0000001f0f027819 */ /* 0x000fe200000006ff */
[----:B------:R-:W-:Y:S01]  /*19e0*/  @!P1 SYNCS.ARRIVE.TRANS64.A1T0 RZ, [UR4+0x98], RZ ;  /* 0x000098ffffff99a7 */ /* 0x000fe20008100004 */
[----:B------:R-:W-:-:S06]  /*19f0*/  UISETP.GT.AND UP0, UPT, UR15, UR14, UPT ;  /* 0x0000000e0f00728c */ /* 0x000fcc000bf04270 */
[----:B--2---:R1:W2:Y:S03]  /*1a00*/  SYNCS.PHASECHK.TRANS64.TRYWAIT P0, [UR8+0x38], R2 ;  /* 0x00003802ff0075a7 */ /* 0x0042a60008001108 */
[----:B------:R-:W-:Y:S05]  /*1a10*/  BRA.U !UP0, `(.L_x_26) ;  /* 0x0000000108ac7547 */ /* 0x000fea000b800000 */
[----:B------:R-:W-:Y:S01]  /*1a20*/  UIADD3 UR21, UPT, UPT, UR7, UR24, URZ ;  /* 0x0000001807157290 */ /* 0x000fe2000fffe0ff */
[----:B------:R-:W-:-:S11]  /*1a30*/  UMOV UR25, UR6 ;  /* 0x0000000600197c82 */ /* 0x000fd60008000000 */
.L_x_31:
[----:B-1----:R-:W-:Y:S01]  /*1a40*/  ULEA UR17, UR25, UR4, 0x3 ;  /* 0x0000000419117291 */ /* 0x002fe2000f8e18ff */
[----:B--2---:R-:W-:Y:S01]  /*1a50*/  @!P5 MOV R3, 0x6000 ;  /* 0x000060000003d802 */ /* 0x004fe20000000f00 */
[----:B--2---:R-:W-:Y:S10]  /*1a60*/  @P0 BRA `(.L_x_27) ;  /* 0x00000000000c0947 */ /* 0x004ff40003800000 */
[----:B------:R-:W-:-:S04]  /*1a70*/  SHF.L.U32 R5, R15, 0x1f, RZ ;  /* 0x0000001f0f057819 */ /* 0x000fc800000006ff */
[----:B------:R-:W2:Y:S02]  /*1a80*/  SYNCS.PHASECHK.TRANS64.TRYWAIT P0, [UR17+0x38], R5 ;  /* 0x00003805ff0075a7 */ /* 0x000ea40008001111 */
[----:B--2---:R-:W-:Y:S05]  /*1a90*/  @!P0 BRA `(.L_x_28) ;  /* 0x0000005800908947 */ /* 0x004fea0003800000 */
.L_x_27:
[----:B------:R2:W-:Y:S01]  /*1aa0*/  @!P5 SYNCS.ARRIVE.TRANS64 RZ, [UR17], R3 ;  /* 0x00000003ffffd9a7 */ /* 0x0005e20008000011 */
[----:B------:R-:W-:Y:S04]  /*1ab0*/  BSSY.RECONVERGENT B0, `(.L_x_29) ;  /* 0x0000003000007945 */ /* 0x000fe80003800200 */
[----:B------:R-:W-:Y:S05]  /*1ac0*/  @P4 BRA `(.L_x_30) ;  /* 0x0000000000044947 */ /* 0x000fea0003800000 */
[----:B------:R-:W-:Y:S05]  /*1ad0*/  BPT.TRAP 0x1 ;  /* 0x000000040000795c */ /* 0x000fea0000300000 */
.L_x_30:
[----:B------:R-:W-:Y:S05]  /*1ae0*/  BSYNC.RECONVERGENT B0 ;  /* 0x0000000000007941 */ /* 0x000fea0003800200 */
.L_x_29:
        /* <DEDUP_REMOVED lines=10> */
[----:B------:R-:W-:Y:S01]  /*1b90*/  UIADD3 UR16, UPT, UPT, UR16, 0x4400, URZ ;  /* 0x0000440010107890 */ /* 0x000fe2000fffe0ff */
[----:B-1----:R-:W-:Y:S01]  /*1ba0*/  SHF.L.U32 R2, R15, 0x1f, RZ ;  /* 0x0000001f0f027819 */ /* 0x002fe200000006ff */
[----:B------:R-:W-:Y:S02]  /*1bb0*/  UIADD3.X UR31, UPT, UPT, URZ, UR23, URZ, UP1, !UPT ;  /* 0x00000017ff1f7290 */ /* 0x000fe40008ffe4ff */
[----:B------:R-:W-:Y:S01]  /*1bc0*/  UIADD3.X UR29, UPT, UPT, URZ, UR23, URZ, UP0, !UPT ;  /* 0x00000017ff1d7290 */ /* 0x000fe200087fe4ff */
[----:B------:R1:W1:Y:S01]  /*1bd0*/  SYNCS.PHASECHK.TRANS64.TRYWAIT P0, [UR8+0x38], R2 ;  /* 0x00003802ff0075a7 */ /* 0x0002620008001108 */
[----:B------:R-:W-:Y:S01]  /*1be0*/  ULEA UR8, UR25, UR4, 0xe ;  /* 0x0000000419087291 */ /* 0x000fe2000f8e70ff */
[----:B------:R-:W-:Y:S01]  /*1bf0*/  UMOV UR26, 0x0 ;  /* 0x00000000001a7882 */ /* 0x000fe20000000000 */
[----:B------:R-:W-:-:S02]  /*1c00*/  UMOV UR27, 0x10000000 ;  /* 0x10000000001b7882 */ /* 0x000fc40000000000 */
[----:B------:R-:W-:Y:S01]  /*1c10*/  UIADD3 UR8, UPT, UPT, UR8, 0x12400, URZ ;  /* 0x0001240008087890 */ /* 0x000fe2000fffe0ff */
[----:B------:R-:W-:Y:S01]  /*1c20*/  UMOV UR19, UR35 ;  /* 0x0000002300137c82 */ /* 0x000fe20008000000 */
[----:B------:R-:W-:Y:S01]  /*1c30*/  UMOV UR20, UR36 ;  /* 0x0000002400147c82 */ /* 0x000fe20008000000 */
[----:B------:R-:W-:Y:S01]  /*1c40*/  UMOV UR12, UR36 ;  /* 0x00000024000c7c82 */ /* 0x000fe20008000000 */
[----:B------:R-:W-:Y:S01]  /*1c50*/  UMOV UR9, UR17 ;  /* 0x0000001100097c82 */ /* 0x000fe20008000000 */
[----:B------:R-:W-:Y:S01]  /*1c60*/  UMOV UR10, UR18 ;  /* 0x00000012000a7c82 */ /* 0x000fe20008000000 */
[----:B------:R1:W-:Y:S01]  /*1c70*/  UTMALDG.3D [UR16], [UR30], desc[UR26] ;  /* 0x00001a101e0075b4 */ /* 0x0003e20008011000 */
[----:B------:R-:W-:Y:S01]  /*1c80*/  UIADD3 UR24, UPT, UPT, UR24, 0x1, URZ ;  /* 0x0000000118187890 */ /* 0x000fe2000fffe0ff */
[----:B------:R-:W-:-:S03]  /*1c90*/  UMOV UR25, UR6 ;  /* 0x0000000600197c82 */ /* 0x000fc60008000000 */
[----:B------:R-:W-:Y:S01]  /*1ca0*/  UISETP.NE.AND UP0, UPT, UR24, UR21, UPT ;  /* 0x000000151800728c */ /* 0x000fe2000bf05270 */
[----:B------:R1:W-:Y:S08]  /*1cb0*/  UTMALDG.3D [UR8], [UR28], desc[UR26] ;  /* 0x00001a081c0075b4 */ /* 0x0003f00008011000 */
[----:B------:R-:W-:Y:S05]  /*1cc0*/  BRA.U UP0, `(.L_x_31) ;  /* 0xfffffffd005c7547 */ /* 0x000fea000b83ffff */
.L_x_26:
[C---:B-1----:R-:W-:Y:S01]  /*1cd0*/  LEA R2, R14.reuse, UR4, 0x3 ;  /* 0x000000040e027c11 */ /* 0x042fe2000f8e18ff */
[----:B------:R-:W-:Y:S01]  /*1ce0*/  NOP ;  /* 0x0000000000007918 */ /* 0x000fe20000000000 */
[----:B--2---:R-:W-:Y:S02]  /*1cf0*/  SHF.L.U32 R3, R13, 0x1f, RZ ;  /* 0x0000001f0d037819 */ /* 0x004fe400000006ff */
[----:B------:R-:W-:Y:S02]  /*1d00*/  LEA R4, R14, UR4, 0x4 ;  /* 0x000000040e047c11 */ /* 0x000fe4000f8e20ff */
[----:B------:R-:W1:Y:S02]  /*1d10*/  SYNCS.PHASECHK.TRANS64.TRYWAIT P0, [R2+URZ+0xa0], R3 ;  /* 0x0000a003020075a7 */ /* 0x000e6400080011ff */
[----:B-1----:R-:W-:Y:S05]  /*1d20*/  @!P0 BRA `(.L_x_32) ;  /* 0x0000005800048947 */ /* 0x002fea0003800000 */
.L_x_111:
[----:B------:R-:W2:Y:S01]  /*1d30*/  LDS.128 R4, [R4+0x130] ;  /* 0x0001300004047984 */ /* 0x000ea20000000c00 */
[----:B---3--:R-:W-:Y:S01]  /*1d40*/  ISETP.GE.AND P0, PT, R40, 0x1, PT ;  /* 0x000000012800780c */ /* 0x008fe20003f06270 */
[----:B-1----:R-:W-:Y:S01]  /*1d50*/  VIADD R2, R2, 0xb0 ;  /* 0x000000b002027836 */ /* 0x002fe20000000000 */
[----:B------:R-:W-:Y:S01]  /*1d60*/  @!PT LDS RZ, [RZ] ;  /* 0x00000000fffff984 */ /* 0x000fe20000000800 */
[----:B------:R-:W-:Y:S01]  /*1d70*/  @!PT LDS RZ, [RZ] ;  /* 0x00000000fffff984 */ /* 0x000fe20000000800 */
[----:B------:R-:W-:Y:S01]  /*1d80*/  @!PT LDS RZ, [RZ] ;  /* 0x00000000fffff984 */ /* 0x000fe20000000800 */
[----:B------:R-:W-:Y:S01]  /*1d90*/  @!PT LDS RZ, [RZ] ;  /* 0x00000000fffff984 */ /* 0x000fe20000000800 */
[----:B------:R1:W-:Y:S06]  /*1da0*/  MEMBAR.ALL.CTA ;  /* 0x0000000000007992 */ /* 0x0003ec0000008000 */
[----:B-1----:R-:W1:Y:S01]  /*1db0*/  FENCE.VIEW.ASYNC.S ;  /* 0x00000000000073c6 */ /* 0x002e620000000000 */
[----:B------:R-:W-:-:S04]  /*1dc0*/  PRMT R2, RZ, 0x654, R2 ;  /* 0x00000654ff027816 */ /* 0x000fc80000000002 */
[----:B-1----:R1:W-:Y:S01]  /*1dd0*/  SYNCS.ARRIVE.TRANS64.RED.A1T0 RZ, [R2+URZ], RZ ;  /* 0x000000ff02ff79a7 */ /* 0x0023e200081004ff */
[----:B--2---:R-:W-:-:S13]  /*1de0*/  LOP3.LUT P2, RZ, R6, 0x1, RZ, 0xc0, !PT ;  /* 0x0000000106ff7812 */ /* 0x004fda000784c0ff */
[----:B------:R-:W-:Y:S01]  /*1df0*/  @P2 SHF.R.U32.HI R3, RZ, 0x10, R5 ;  /* 0x00000010ff032819 */ /* 0x000fe20000011605 */
[----:B------:R-:W-:Y:S01]  /*1e00*/  VOTEU.ANY UP0, P2 ;  /* 0x0000000000ff7886 */ /* 0x000fe20001000100 */
[----:B------:R-:W-:Y:S02]  /*1e10*/  @P2 MOV R11, R4 ;  /* 0x00000004000b2202 */ /* 0x000fe40000000f00 */
[----:B------:R-:W-:Y:S02]  /*1e20*/  @P2 R2UR.BROADCAST UR8, R3 ;  /* 0x00000000030822ca */ /* 0x000fe400008e0000 */
[----:B------:R-:W-:-:S11]  /*1e30*/  @P2 LOP3.LUT R8, R5, 0xffff, RZ, 0xc0, !PT ;  /* 0x0000ffff05082812 */ /* 0x000fd600078ec0ff */
[----:B------:R-:W-:Y:S01]  /*1e40*/  @UP0 UMOV UR36, UR8 ;  /* 0x0000000800240c82 */ /* 0x000fe20008000000 */
[----:B-1----:R-:W-:Y:S05]  /*1e50*/  @!P0 BRA `(.L_x_33) ;  /* 0x0000000000b88947 */ /* 0x002fea0003800000 */
[----:B------:R-:W4:Y:S01]  /*1e60*/  LDC.64 R4, c[0x0][0xb18] ;  /* 0x0002c600ff047b82 */ /* 0x000f220000000a00 */
[----:B------:R-:W-:-:S07]  /*1e70*/  ISETP.NE.AND P3, PT, R40, 0x1, PT ;  /* 0x000000012800780c */ /* 0x000fce0003f65270 */
[----:B------:R-:W1:Y:S08]  /*1e80*/  LDC.64 R6, c[0x0][0xb10] ;  /* 0x0002c400ff067b82 */ /* 0x000e700000000a00 */
[----:B------:R-:W2:Y:S08]  /*1e90*/  LDC R16, c[0x0][0xb20] ;  /* 0x0002c800ff107b82 */ /* 0x000eb00000000800 */
[----:B------:R-:W3:Y:S01]  /*1ea0*/  LDC R18, c[0x0][0xb0c] ;  /* 0x0002c300ff127b82 */ /* 0x000ee20000000800 */
[----:B----4-:R-:W-:Y:S01]  /*1eb0*/  IMAD.HI.U32 R17, R0, R5, RZ ;  /* 0x0000000500117227 */ /* 0x010fe200078e00ff */
[----:B------:R-:W-:-:S03]  /*1ec0*/  ISETP.NE.AND P0, PT, R4, 0x1, PT ;  /* 0x000000010400780c */ /* 0x000fc60003f05270 */
[----:B------:R-:W-:-:S03]  /*1ed0*/  IMAD.HI.U32 R5, R8, R5, RZ ;  /* 0x0000000508057227 */ /* 0x000fc600078e00ff */
[----:B------:R-:W4:Y:S01]  /*1ee0*/  LDC.64 R2, c[0x0][0xb28] ;  /* 0x0002ca00ff027b82 */ /* 0x000f220000000a00 */
[----:B-1----:R-:W-:-:S04]  /*1ef0*/  IMAD.HI.U32 R20, R9, R6, RZ ;  /* 0x0000000609147227 */ /* 0x002fc800078e00ff */
[----:B------:R-:W-:Y:S01]  /*1f00*/  IMAD.HI.U32 R22, R11, R6, RZ ;  /* 0x000000060b167227 */ /* 0x000fe200078e00ff */
[----:B------:R-:W-:Y:S02]  /*1f10*/  SHF.R.U32.HI R20, RZ, R7, R20 ;  /* 0x00000007ff147219 */ /* 0x000fe40000011614 */
[-C--:B--2---:R-:W-:Y:S02]  /*1f20*/  SHF.R.U32.HI R17, RZ, R16.reuse, R17 ;  /* 0x00000010ff117219 */ /* 0x084fe40000011611 */
[----:B------:R-:W-:Y:S02]  /*1f30*/  SHF.R.U32.HI R5, RZ, R16, R5 ;  /* 0x00000010ff057219 */ /* 0x000fe40000011605 */
[----:B------:R-:W-:Y:S02]  /*1f40*/  SEL R17, R0, R17, !P0 ;  /* 0x0000001100117207 */ /* 0x000fe40004000000 */
[----:B------:R-:W-:Y:S02]  /*1f50*/  SHF.R.U32.HI R22, RZ, R7, R22 ;  /* 0x00000007ff167219 */ /* 0x000fe40000011616 */
[----:B---3--:R-:W-:-:S02]  /*1f60*/  ISETP.NE.AND P1, PT, R18, 0x1, PT ;  /* 0x000000011200780c */ /* 0x008fc40003f25270 */
[----:B------:R-:W-:Y:S02]  /*1f70*/  SEL R5, R8, R5, !P0 ;  /* 0x0000000508057207 */ /* 0x000fe40004000000 */
[----:B------:R-:W-:Y:S02]  /*1f80*/  SEL R19, R9, R20, !P1 ;  /* 0x0000001409137207 */ /* 0x000fe40004800000 */
[----:B------:R-:W-:Y:S01]  /*1f90*/  SEL R7, R11, R22, !P1 ;  /* 0x000000160b077207 */ /* 0x000fe20004800000 */
[----:B----4-:R-:W-:-:S04]  /*1fa0*/  IMAD.HI.U32 R20, R17, R2, RZ ;  /* 0x0000000211147227 */ /* 0x010fc800078e00ff */
[----:B------:R-:W-:Y:S01]  /*1fb0*/  IMAD.HI.U32 R6, R19, R2, RZ ;  /* 0x0000000213067227 */ /* 0x000fe200078e00ff */
[----:B------:R-:W-:-:S04]  /*1fc0*/  @P3 SHF.R.U32.HI R17, RZ, R3, R20 ;  /* 0x00000003ff113219 */ /* 0x000fc80000011614 */
[----:B------:R-:W-:Y:S01]  /*1fd0*/  @P3 SHF.R.U32.HI R19, RZ, R3, R6 ;  /* 0x00000003ff133219 */ /* 0x000fe20000011606 */
[----:B------:R-:W-:-:S04]  /*1fe0*/  IMAD R17, R40, R17, RZ ;  /* 0x0000001128117224 */ /* 0x000fc800078e02ff */
[----:B------:R-:W-:Y:S01]  /*1ff0*/  IMAD R6, R40, R19, RZ ;  /* 0x0000001328067224 */ /* 0x000fe200078e02ff */
[C---:B------:R-:W-:Y:S02]  /*2000*/  ISETP.GE.AND P0, PT, R5.reuse, R17, PT ;  /* 0x000000110500720c */ /* 0x040fe40003f06270 */
[----:B------:R-:W-:Y:S02]  /*2010*/  IADD3 R17, PT, PT, -R5, RZ, RZ ;  /* 0x000000ff05117210 */ /* 0x000fe40007ffe1ff */
[----:B------:R-:W-:Y:S01]  /*2020*/  ISETP.GE.OR P0, PT, R7, R6, P0 ;  /* 0x000000060700720c */ /* 0x000fe20000706670 */
[----:B------:R-:W-:-:S04]  /*2030*/  IMAD.HI.U32 R6, R5, R2, RZ ;  /* 0x0000000205067227 */ /* 0x000fc800078e00ff */
[----:B------:R-:W-:Y:S01]  /*2040*/  IMAD R8, R4, R17, R8 ;  /* 0x0000001104087224 */ /* 0x000fe200078e0208 */
[----:B------:R-:W-:-:S04]  /*2050*/  SHF.R.U32.HI R6, RZ, R3, R6 ;  /* 0x00000003ff067219 */ /* 0x000fc80000011606 */
[----:B------:R-:W-:-:S03]  /*2060*/  SEL R6, R5, R6, !P3 ;  /* 0x0000000605067207 */ /* 0x000fc60005800000 */
[----:B------:R-:W-:-:S04]  /*2070*/  @!P0 IMAD.HI.U32 R16, R7, R2, RZ ;  /* 0x0000000207108227 */ /* 0x000fc800078e00ff */
[----:B------:R-:W-:Y:S01]  /*2080*/  IMAD.MOV R2, RZ, RZ, -R6 ;  /* 0x000000ffff027224 */ /* 0x000fe200078e0a06 */
[----:B------:R-:W-:-:S03]  /*2090*/  @!P0 SHF.R.U32.HI R16, RZ, R3, R16 ;  /* 0x00000003ff108219 */ /* 0x000fc60000011610 */
[----:B------:R-:W-:Y:S01]  /*20a0*/  IMAD R2, R40, R2, R5 ;  /* 0x0000000228027224 */ /* 0x000fe200078e0205 */
        /* <DEDUP_REMOVED lines=9> */
.L_x_33:
[----:B------:R-:W1:Y:S02]  /*2140*/  LDCU UR8, c[0x0][0xb30] ;  /* 0x00016600ff0877ac */ /* 0x000e640008000800 */
[----:B-1----:R-:W-:-:S09]  /*2150*/  UISETP.NE.AND UP0, UPT, UR8, 0x1, UPT ;  /* 0x000000010800788c */ /* 0x002fd2000bf05270 */
[----:B------:R-:W-:Y:S05]  /*2160*/  BRA.U UP0, `(.L_x_34) ;  /* 0x0000000100407547 */ /* 0x000fea000b800000 */
[----:B------:R-:W1:Y:S08]  /*2170*/  LDC.64 R4, c[0x0][0xb10] ;  /* 0x0002c400ff047b82 */ /* 0x000e700000000a00 */
[----:B------:R-:W2:Y:S08]  /*2180*/  LDC.64 R2, c[0x0][0xb18] ;  /* 0x0002c600ff027b82 */ /* 0x000eb00000000a00 */
[----:B------:R-:W3:Y:S08]  /*2190*/  LDC R6, c[0x0][0xb20] ;  /* 0x0002c800ff067b82 */ /* 0x000ef00000000800 */
[----:B------:R-:W4:Y:S01]  /*21a0*/  LDC R16, c[0x0][0xb0c] ;  /* 0x0002c300ff107b82 */ /* 0x000f220000000800 */
[----:B-1----:R-:W-:-:S05]  /*21b0*/  IMAD.HI.U32 R4, R11, R4, RZ ;  /* 0x000000040b047227 */ /* 0x002fca00078e00ff */
[----:B------:R-:W-:Y:S01]  /*21c0*/  SHF.R.U32.HI R4, RZ, R5, R4 ;  /* 0x00000005ff047219 */ /* 0x000fe20000011604 */
[----:B--2---:R-:W-:Y:S01]  /*21d0*/  IMAD.HI.U32 R3, R8, R3, RZ ;  /* 0x0000000308037227 */ /* 0x004fe200078e00ff */
[----:B------:R-:W-:-:S04]  /*21e0*/  ISETP.NE.AND P0, PT, R2, 0x1, PT ;  /* 0x000000010200780c */ /* 0x000fc80003f05270 */
[----:B---3--:R-:W-:-:S04]  /*21f0*/  SHF.R.U32.HI R3, RZ, R6, R3 ;  /* 0x00000006ff037219 */ /* 0x008fc80000011603 */
[----:B------:R-:W-:Y:S02]  /*2200*/  SEL R3, R8, R3, !P0 ;  /* 0x0000000308037207 */ /* 0x000fe40004000000 */
[----:B----4-:R-:W-:-:S04]  /*2210*/  ISETP.NE.AND P1, PT, R16, 0x1, PT ;  /* 0x000000011000780c */ /* 0x010fc80003f25270 */
[----:B------:R-:W-:-:S05]  /*2220*/  SEL R4, R11, R4, !P1 ;  /* 0x000000040b047207 */ /* 0x000fca0004800000 */
[----:B------:R-:W-:Y:S02]  /*2230*/  IMAD.IADD R5, R3, 0x1, -R4 ;  /* 0x0000000103057824 */ /* 0x000fe400078e0a04 */
[----:B------:R-:W-:Y:S02]  /*2240*/  IMAD.IADD R3, R4, 0x1, -R3 ;  /* 0x0000000104037824 */ /* 0x000fe400078e0a03 */
[----:B------:R-:W-:Y:S02]  /*2250*/  IMAD R11, R5, R16, R11 ;  /* 0x00000010050b7224 */ /* 0x000fe400078e020b */
[----:B------:R-:W-:-:S07]  /*2260*/  IMAD R8, R3, R2, R8 ;  /* 0x0000000203087224 */ /* 0x000fce00078e0208 */
.L_x_34:
[----:B------:R-:W-:Y:S01]  /*2270*/  VIADD R14, R14, 0x1 ;  /* 0x000000010e0e7836 */ /* 0x000fe20000000000 */
[----:B------:R-:W-:Y:S01]  /*2280*/  PLOP3.LUT P1, PT, PT, PT, PT, 0x80, 0x8 ;  /* 0x000000000008781c */ /* 0x000fe20003f2f070 */
[----:B------:R-:W-:Y:S02]  /*2290*/  IMAD.IADD R21, R11, 0x1, R90 ;  /* 0x000000010b157824 */ /* 0x000fe400078e025a */
[----:B------:R-:W-:Y:S01]  /*22a0*/  IMAD.IADD R20, R8, 0x1, R83 ;  /* 0x0000000108147824 */ /* 0x000fe200078e0253 */
[----:B------:R-:W-:-:S04]  /*22b0*/  ISETP.NE.AND P0, PT, R14, 0x2, PT ;  /* 0x000000020e00780c */ /* 0x000fc80003f05270 */
[----:B------:R-:W-:Y:S02]  /*22c0*/  SEL R2, RZ, 0x1, P0 ;  /* 0x00000001ff027807 */ /* 0x000fe40000000000 */
[----:B------:R-:W-:Y:S02]  /*22d0*/  SEL R14, R14, RZ, P0 ;  /* 0x000000ff0e0e7207 */ /* 0x000fe40000000000 */
[----:B------:R-:W-:Y:S01]  /*22e0*/  LOP3.LUT R13, R13, R2, RZ, 0x3c, !PT ;  /* 0x000000020d0d7212 */ /* 0x000fe200078e3cff */
[----:B------:R-:W-:Y:S06]  /*22f0*/  @P2 BRA `(.L_x_35) ;  /* 0xfffffff000982947 */ /* 0x000fec000383ffff */
[----:B------:R-:W-:Y:S01]  /*2300*/  UIADD3 UR4, UPT, UPT, UR4, 0x38, URZ ;  /* 0x0000003804047890 */ /* 0x000fe2000fffe0ff */
[----:B------:R-:W-:-:S03]  /*2310*/  SHF.L.U32 R3, R15, 0x1f, RZ ;  /* 0x0000001f0f037819 */ /* 0x000fc600000006ff */
[----:B------:R-:W-:-:S09]  /*2320*/  ULEA UR5, UR6, UR4, 0x3 ;  /* 0x0000000406057291 */ /* 0x000fd2000f8e18ff */
[----:B------:R-:W1:Y:S02]  /*2330*/  SYNCS.PHASECHK.TRANS64.TRYWAIT P0, [UR5], R3 ;  /* 0x00000003ff0075a7 */ /* 0x000e640008001105 */
[----:B-1----:R-:W-:Y:S05]  /*2340*/  @!P0 BRA `(.L_x_36) ;  /* 0x0000005000908947 */ /* 0x002fea0003800000 */
.L_x_113:
[----:B------:R-:W-:-:S04]  /*2350*/  UIADD3 UR6, UPT, UPT, UR6, 0x1, URZ ;  /* 0x0000000106067890 */ /* 0x000fc8000fffe0ff */
[----:B------:R-:W-:-:S04]  /*2360*/  UISETP.NE.AND UP0, UPT, UR6, 0x7, UPT ;  /* 0x000000070600788c */ /* 0x000fc8000bf05270 */
[----:B------:R-:W-:Y:S02]  /*2370*/  USEL UR7, URZ, 0x1, UP0 ;  /* 0x00000001ff077887 */ /* 0x000fe40008000000 */
[----:B------:R-:W-:-:S04]  /*2380*/  USEL UR6, UR6, URZ, UP0 ;  /* 0x000000ff06067287 */ /* 0x000fc80008000000 */
[----:B------:R-:W-:Y:S01]  /*2390*/  ULEA UR5, UR6, UR4, 0x3 ;  /* 0x0000000406057291 */ /* 0x000fe2000f8e18ff */
[----:B------:R-:W-:-:S04]  /*23a0*/  LOP3.LUT R2, R15, UR7, RZ, 0x3c, !PT ;  /* 0x000000070f027c12 */ /* 0x000fc8000f8e3cff */
[----:B-1----:R-:W-:-:S04]  /*23b0*/  SHF.L.U32 R3, R2, 0x1f, RZ ;  /* 0x0000001f02037819 */ /* 0x002fc800000006ff */
[----:B------:R-:W1:Y:S02]  /*23c0*/  SYNCS.PHASECHK.TRANS64.TRYWAIT P0, [UR5], R3 ;  /* 0x00000003ff0075a7 */ /* 0x000e640008001105 */
[----:B-1----:R-:W-:Y:S05]  /*23d0*/  @!P0 BRA `(.L_x_37) ;  /* 0x0000005000848947 */ /* 0x002fea0003800000 */
.L_x_115:
        /* <DEDUP_REMOVED lines=9> */
.L_x_117:
        /* <DEDUP_REMOVED lines=9> */
.L_x_119:
        /* <DEDUP_REMOVED lines=9> */
.L_x_121:
        /* <DEDUP_REMOVED lines=9> */
.L_x_123:
[----:B------:R-:W-:-:S04]  /*2620*/  UIADD3 UR6, UPT, UPT, UR6, 0x1, URZ ;  /* 0x0000000106067890 */ /* 0x000fc8000fffe0ff */
[----:B------:R-:W-:-:S04]  /*2630*/  UISETP.NE.AND UP0, UPT, UR6, 0x7, UPT ;  /* 0x000000070600788c */ /* 0x000fc8000bf05270 */
[----:B------:R-:W-:Y:S02]  /*2640*/  USEL UR5, URZ, 0x1, UP0 ;  /* 0x00000001ff057887 */ /* 0x000fe40008000000 */
[----:B------:R-:W-:-:S04]  /*2650*/  USEL UR6, UR6, URZ, UP0 ;  /* 0x000000ff06067287 */ /* 0x000fc80008000000 */
[----:B------:R-:W-:Y:S01]  /*2660*/  ULEA UR6, UR6, UR4, 0x3 ;  /* 0x0000000406067291 */ /* 0x000fe2000f8e18ff */
[----:B-1----:R-:W-:-:S04]  /*2670*/  LOP3.LUT R3, R2, UR5, RZ, 0x3c, !PT ;  /* 0x0000000502037c12 */ /* 0x002fc8000f8e3cff */
[----:B------:R-:W-:Y:S01]  /*2680*/  SHF.L.U32 R3, R3, 0x1f, RZ ;  /* 0x0000001f03037819 */ /* 0x000fe200000006ff */
[----:B----4-:R-:W-:-:S07]  /*2690*/  IMAD.U32 R0, RZ, RZ, UR6 ;  /* 0x00000006ff007e24 */ /* 0x010fce000f8e00ff */
.L_x_42:
[----:B-1----:R1:W2:Y:S02]  /*26a0*/  SYNCS.PHASECHK.TRANS64.TRYWAIT P0, [R0+URZ], R3 ;  /* 0x00000003000075a7 */ /* 0x0022a400080011ff */
[----:B--2---:R-:W-:Y:S05]  /*26b0*/  @!P0 NANOSLEEP.SYNCS 0x989680 ;  /* 0x009896800000895d */ /* 0x004fea0003900000 */
[----:B------:R-:W2:Y:S02]  /*26c0*/  @!P0 SYNCS.PHASECHK.TRANS64 P0, [R0+URZ], R3 ;  /* 0x00000003000085a7 */ /* 0x000ea400080010ff */
[----:B--2---:R-:W-:Y:S05]  /*26d0*/  @P0 EXIT ;  /* 0x000000000000094d */ /* 0x004fea0003800000 */
[----:B------:R-:W-:Y:S05]  /*26e0*/  BRA `(.L_x_42) ;  /* 0xfffffffc00ec7947 */ /* 0x000fea000383ffff */
.L_x_17:
[----:B------:R-:W-:-:S04]  /*26f0*/  UISETP.NE.AND UP1, UPT, UR37, URZ, UPT ;  /* 0x000000ff2500728c */ /* 0x000fc8000bf25270 */
[----:B------:R-:W-:-:S09]  /*2700*/  UISETP.NE.OR UP1, UPT, UR8, 0x1, UP1 ;  /* 0x000000010800788c */ /* 0x000fd20008f25670 */
[----:B------:R-:W-:Y:S05]  /*2710*/  BRA.U UP1, `(.L_x_43) ;  /* 0x0000000501487547 */ /* 0x000fea000b800000 */
[----:B------:R-:W-:Y:S01]  /*2720*/  ISETP.NE.AND P2, PT, R2, RZ, PT ;  /* 0x000000ff0200720c */ /* 0x000fe20003f45270 */
[----:B------:R-:W-:Y:S01]  /*2730*/  IMAD.MOV.U32 R12, RZ, RZ, 0x1 ;  /* 0x00000001ff0c7424 */ /* 0x000fe200078e00ff */
[----:B------:R-:W-:Y:S02]  /*2740*/  CS2R R10, SRZ ;  /* 0x00000000000a7805 */ /* 0x000fe4000001ff00 */
[----:B------:R-:W-:Y:S01]  /*2750*/  CS2R R8, SRZ ;  /* 0x0000000000087805 */ /* 0x000fe2000001ff00 */
[----:B------:R-:W-:Y:S01]  /*2760*/  UMOV UR4, 0x400 ;  /* 0x0000040000047882 */ /* 0x000fe20000000000 */
[----:B------:R-:W-:Y:S01]  /*2770*/  UMOV UR6, URZ ;  /* 0x000000ff00067c82 */ /* 0x000fe20008000000 */
[----:B------:R-:W-:-:S12]  /*2780*/  ULEA UR37, UR37, UR4, 0x18 ;  /* 0x0000000425257291 */ /* 0x000fd8000f8ec0ff */
.L_x_47:
[----:B------:R-:W-:Y:S02]  /*2790*/  LEA R0, R8, UR37, 0x3 ;  /* 0x0000002508007c11 */ /* 0x000fe4000f8e18ff */
[----:B------:R-:W-:-:S03]  /*27a0*/  SHF.L.U32 R5, R9, 0x1f, RZ ;  /* 0x0000001f09057819 */ /* 0x000fc600000006ff */
[----:B------:R-:W-:Y:S01]  /*27b0*/  VIADD R4, R0, 0x110 ;  /* 0x0000011000047836 */ /* 0x000fe20000000000 */
[----:B------:R-:W1:Y:S02]  /*27c0*/  SYNCS.PHASECHK.TRANS64.TRYWAIT P0, [R0+URZ+0x100], R5 ;  /* 0x00010005000075a7 */ /* 0x000e6400080011ff */
[----:B-1----:R-:W-:Y:S05]  /*27d0*/  @!P0 BRA `(.L_x_44) ;  /* 0x0000004c00fc8947 */ /* 0x002fea0003800000 */
.L_x_124:
[----:B------:R-:W-:Y:S01]  /*27e0*/  ULEA UR5, UR6, UR37, 0x3 ;  /* 0x0000002506057291 */ /* 0x000fe2000f8e18ff */
[----:B------:R-:W-:Y:S02]  /*27f0*/  PRMT R4, RZ, 0x654, R4 ;  /* 0x00000654ff047816 */ /* 0x000fe40000000004 */
[----:B-1----:R-:W-:Y:S01]  /*2800*/  SHF.L.U32 R5, R12, 0x1f, RZ ;  /* 0x0000001f0c057819 */ /* 0x002fe200000006ff */
[----:B------:R-:W-:Y:S01]  /*2810*/  UIADD3 UR4, UPT, UPT, UR5, 0xa0, URZ ;  /* 0x000000a005047890 */ /* 0x000fe2000fffe0ff */
[----:B------:R1:W-:Y:S05]  /*2820*/  SYNCS.ARRIVE.TRANS64.RED.A1T0 RZ, [R4+URZ], RZ ;  /* 0x000000ff04ff79a7 */ /* 0x0003ea00081004ff */
[----:B------:R-:W-:Y:S01]  /*2830*/  IMAD.U32 R7, RZ, RZ, UR4 ;  /* 0x00000004ff077e24 */ /* 0x000fe2000f8e00ff */
[----:B------:R-:W2:Y:S04]  /*2840*/  SYNCS.PHASECHK.TRANS64.TRYWAIT P0, [UR5+0xb0], R5 ;  /* 0x0000b005ff0075a7 */ /* 0x000ea80008001105 */
[----:B------:R-:W-:Y:S01]  /*2850*/  PRMT R6, R2, 0x654, R7 ;  /* 0x0000065402067816 */ /* 0x000fe20000000007 */
[----:B-1----:R-:W-:Y:S01]  /*2860*/  @!P2 IMAD.MOV.U32 R4, RZ, RZ, 0x10 ;  /* 0x00000010ff04a424 */ /* 0x002fe200078e00ff */
[----:B--2---:R-:W-:Y:S06]  /*2870*/  @!P0 BRA `(.L_x_45) ;  /* 0x0000004c00e88947 */ /* 0x004fec0003800000 */
.L_x_126:
[----:B------:R-:W-:Y:S01]  /*2880*/  ULEA UR4, UR6, UR37, 0x4 ;  /* 0x0000002506047291 */ /* 0x000fe2000f8e20ff */
[----:B------:R-:W-:Y:S01]  /*2890*/  SEL R3, R6, R3, !P2 ;  /* 0x0000000306037207 */ /* 0x000fe20005000000 */
[----:B------:R-:W-:Y:S01]  /*28a0*/  UIADD3 UR5, UPT, UPT, UR5, 0xa0, URZ ;  /* 0x000000a005057890 */ /* 0x000fe2000fffe0ff */
[----:B-1----:R-:W-:Y:S01]  /*28b0*/  LEA R0, R11, UR37, 0x3 ;  /* 0x000000250b007c11 */ /* 0x002fe2000f8e18ff */
[----:B------:R-:W-:Y:S01]  /*28c0*/  UIADD3 UR4, UPT, UPT, UR4, 0x130, URZ ;  /* 0x0000013004047890 */ /* 0x000fe2000fffe0ff */
[----:B------:R-:W-:Y:S01]  /*28d0*/  SHF.L.U32 R5, R10, 0x1f, RZ ;  /* 0x0000001f0a057819 */ /* 0x000fe200000006ff */
[----:B------:R1:W-:Y:S01]  /*28e0*/  @!P2 SYNCS.ARRIVE.TRANS64.RED RZ, [R3+URZ], R4 ;  /* 0x0000000403ffa9a7 */ /* 0x0003e200080004ff */
[----:B------:R-:W-:Y:S01]  /*28f0*/  UIADD3 UR6, UPT, UPT, UR6, 0x1, URZ ;  /* 0x0000000106067890 */ /* 0x000fe2000fffe0ff */
[----:B------:R-:W-:-:S03]  /*2900*/  VIADD R8, R8, 0x1 ;  /* 0x0000000108087836 */ /* 0x000fc60000000000 */
[----:B------:R-:W-:Y:S02]  /*2910*/  UISETP.NE.AND UP0, UPT, UR6, 0x2, UPT ;  /* 0x000000020600788c */ /* 0x000fe4000bf05270 */
[----:B------:R-:W-:Y:S06]  /*2920*/  UGETNEXTWORKID.BROADCAST [UR4], [UR5] ;  /* 0x00000000040073ca */ /* 0x000fec0008000100 */
[----:B------:R-:W-:Y:S01]  /*2930*/  USEL UR4, URZ, 0x1, UP0 ;  /* 0x00000001ff047887 */ /* 0x000fe20008000000 */
[----:B------:R-:W-:Y:S01]  /*2940*/  ISETP.NE.AND P0, PT, R8, 0x2, PT ;  /* 0x000000020800780c */ /* 0x000fe20003f05270 */
[----:B------:R-:W-:Y:S01]  /*2950*/  USEL UR6, UR6, URZ, UP0 ;  /* 0x000000ff06067287 */ /* 0x000fe20008000000 */
[----:B------:R-:W2:Y:S03]  /*2960*/  SYNCS.PHASECHK.TRANS64.TRYWAIT P1, [R0+URZ+0xa0], R5 ;  /* 0x0000a005000075a7 */ /* 0x000ea600080211ff */
[----:B------:R-:W-:Y:S01]  /*2970*/  LOP3.LUT R12, R12, UR4, RZ, 0x3c, !PT ;  /* 0x000000040c0c7c12 */ /* 0x000fe2000f8e3cff */
[----:B-12---:R-:W-:Y:S07]  /*2980*/  @!P1 BRA `(.L_x_46) ;  /* 0x0000004c00bc9947 */ /* 0x006fee0003800000 */
.L_x_127:
[C---:B------:R-:W-:Y:S01]  /*2990*/  LEA R4, R11.reuse, UR37, 0x4 ;  /* 0x000000250b047c11 */ /* 0x040fe2000f8e20ff */
[----:B-1----:R-:W-:Y:S01]  /*29a0*/  VIADD R0, R0, 0xb0 ;  /* 0x000000b000007836 */ /* 0x002fe20000000000 */
[----:B------:R-:W-:Y:S01]  /*29b0*/  SEL R8, R8, RZ, P0 ;  /* 0x000000ff08087207 */ /* 0x000fe20000000000 */
[----:B------:R-:W-:-:S03]  /*29c0*/  VIADD R11, R11, 0x1 ;  /* 0x000000010b0b7836 */ /* 0x000fc60000000000 */
[----:B------:R-:W1:Y:S01]  /*29d0*/  LDS.128 R4, [R4+0x130] ;  /* 0x0001300004047984 */ /* 0x000e620000000c00 */
[----:B------:R-:W-:Y:S02]  /*29e0*/  PRMT R0, RZ, 0x654, R0 ;  /* 0x00000654ff007816 */ /* 0x000fe40000000000 */
[C---:B------:R-:W-:Y:S01]  /*29f0*/  ISETP.NE.AND P1, PT, R11.reuse, 0x2, PT ;  /* 0x000000020b00780c */ /* 0x040fe20003f25270 */
[----:B------:R-:W-:Y:S01]  /*2a00*/  @!PT LDS RZ, [RZ] ;  /* 0x00000000fffff984 */ /* 0x000fe20000000800 */
[----:B------:R-:W-:Y:S01]  /*2a10*/  @!PT LDS RZ, [RZ] ;  /* 0x00000000fffff984 */ /* 0x000fe20000000800 */
[----:B------:R-:W-:Y:S01]  /*2a20*/  @!PT LDS RZ, [RZ] ;  /* 0x00000000fffff984 */ /* 0x000fe20000000800 */
[----:B------:R-:W-:Y:S01]  /*2a30*/  @!PT LDS RZ, [RZ] ;  /* 0x00000000fffff984 */ /* 0x000fe20000000800 */
[----:B------:R2:W-:Y:S06]  /*2a40*/  MEMBAR.ALL.CTA ;  /* 0x0000000000007992 */ /* 0x0005ec0000008000 */
[----:B--2---:R-:W2:Y:S01]  /*2a50*/  FENCE.VIEW.ASYNC.S ;  /* 0x00000000000073c6 */ /* 0x004ea20000000000 */
[----:B------:R-:W-:Y:S01]  /*2a60*/  SEL R11, R11, RZ, P1 ;  /* 0x000000ff0b0b7207 */ /* 0x000fe20000800000 */
[----:B--2---:R2:W-:Y:S01]  /*2a70*/  SYNCS.ARRIVE.TRANS64.RED.A1T0 RZ, [R0+URZ], RZ ;  /* 0x000000ff00ff79a7 */ /* 0x0045e200081004ff */
[----:B-1----:R-:W-:-:S02]  /*2a80*/  LOP3.LUT P3, RZ, R6, 0x1, RZ, 0xc0, !PT ;  /* 0x0000000106ff7812 */ /* 0x002fc4000786c0ff */
[----:B------:R-:W-:-:S04]  /*2a90*/  SEL R5, RZ, 0x1, P1 ;  /* 0x00000001ff057807 */ /* 0x000fc80000800000 */
[----:B------:R-:W-:Y:S02]  /*2aa0*/  LOP3.LUT R10, R10, R5, RZ, 0x3c, !PT ;  /* 0x000000050a0a7212 */ /* 0x000fe400078e3cff */
[----:B--2---:R-:W-:-:S04]  /*2ab0*/  SEL R0, RZ, 0x1, P0 ;  /* 0x00000001ff007807 */ /* 0x004fc80000000000 */
[----:B------:R-:W-:Y:S01]  /*2ac0*/  LOP3.LUT R9, R9, R0, RZ, 0x3c, !PT ;  /* 0x0000000009097212 */ /* 0x000fe200078e3cff */
[----:B------:R-:W-:Y:S06]  /*2ad0*/  @P3 BRA `(.L_x_47) ;  /* 0xfffffffc002c3947 */ /* 0x000fec000383ffff */
[----:B------:R-:W-:Y:S01]  /*2ae0*/  ULEA UR5, UR6, UR37, 0x3 ;  /* 0x0000002506057291 */ /* 0x000fe2000f8e18ff */
[----:B------:R-:W-:-:S08]  /*2af0*/  SHF.L.U32 R3, R12, 0x1f, RZ ;  /* 0x0000001f0c037819 */ /* 0x000fd000000006ff */
[----:B------:R-:W1:Y:S02]  /*2b00*/  SYNCS.PHASECHK.TRANS64 P0, [UR5+0xb0], R3 ;  /* 0x0000b003ff0075a7 */ /* 0x000e640008001005 */
[----:B-1----:R-:W-:Y:S05]  /*2b10*/  @P0 BRA `(.L_x_48) ;  /* 0x0000000000080947 */ /* 0x002fea0003800000 */
[----:B------:R-:W1:Y:S02]  /*2b20*/  SYNCS.PHASECHK.TRANS64.TRYWAIT P0, [UR5+0xb0], R3 ;  /* 0x0000b003ff0075a7 */ /* 0x000e640008001105 */
[----:B-1----:R-:W-:Y:S05]  /*2b30*/  @!P0 BRA `(.L_x_49) ;  /* 0x0000004c00648947 */ /* 0x002fea0003800000 */
.L_x_48:
[----:B------:R-:W-:-:S04]  /*2b40*/  UIADD3 UR4, UPT, UPT, UR6, 0x1, URZ ;  /* 0x0000000106047890 */ /* 0x000fc8000fffe0ff */
[----:B------:R-:W-:-:S04]  /*2b50*/  UISETP.NE.AND UP0, UPT, UR4, 0x2, UPT ;  /* 0x000000020400788c */ /* 0x000fc8000bf05270 */
[----:B------:R-:W-:Y:S02]  /*2b60*/  USEL UR7, URZ, 0x1, UP0 ;  /* 0x00000001ff077887 */ /* 0x000fe40008000000 */
[----:B------:R-:W-:-:S04]  /*2b70*/  USEL UR4, UR4, URZ, UP0 ;  /* 0x000000ff04047287 */ /* 0x000fc80008000000 */
[----:B------:R-:W-:Y:S01]  /*2b80*/  ULEA UR4, UR4, UR37, 0x3 ;  /* 0x0000002504047291 */ /* 0x000fe2000f8e18ff */
[----:B-1----:R-:W-:-:S04]  /*2b90*/  LOP3.LUT R3, R12, UR7, RZ, 0x3c, !PT ;  /* 0x000000070c037c12 */ /* 0x002fc8000f8e3cff */
[----:B------:R-:W-:-:S04]  /*2ba0*/  SHF.L.U32 R0, R3, 0x1f, RZ ;  /* 0x0000001f03007819 */ /* 0x000fc800000006ff */
[----:B------:R-:W1:Y:S02]  /*2bb0*/  SYNCS.PHASECHK.TRANS64 P0, [UR4+0xb0], R0 ;  /* 0x0000b000ff0075a7 */ /* 0x000e640008001004 */
[----:B-1----:R-:W-:Y:S05]  /*2bc0*/  @P0 EXIT ;  /* 0x000000000000094d */ /* 0x002fea0003800000 */
[----:B------:R-:W-:Y:S02]  /*2bd0*/  SHF.L.U32 R3, R3, 0x1f, RZ ;  /* 0x0000001f03037819 */ /* 0x000fe400000006ff */
[----:B------:R-:W-:-:S07]  /*2be0*/  MOV R0, UR4 ;  /* 0x0000000400007c02 */ /* 0x000fce0008000f00 */
.L_x_50:
[----:B-1----:R1:W2:Y:S02]  /*2bf0*/  SYNCS.PHASECHK.TRANS64.TRYWAIT P0, [R0+URZ+0xb0], R3 ;  /* 0x0000b003000075a7 */ /* 0x0022a400080011ff */
[----:B--2---:R-:W-:Y:S05]  /*2c00*/  @!P0 NANOSLEEP.SYNCS 0x989680 ;  /* 0x009896800000895d */ /* 0x004fea0003900000 */
[----:B------:R-:W2:Y:S02]  /*2c10*/  @!P0 SYNCS.PHASECHK.TRANS64 P0, [R0+URZ+0xb0], R3 ;  /* 0x0000b003000085a7 */ /* 0x000ea400080010ff */
[----:B--2---:R-:W-:Y:S05]  /*2c20*/  @P0 EXIT ;  /* 0x000000000000094d */ /* 0x004fea0003800000 */
[----:B------:R-:W-:Y:S05]  /*2c30*/  BRA `(.L_x_50) ;  /* 0xfffffffc00ec7947 */ /* 0x000fea000383ffff */
.L_x_43:
[----:B------:R-:W-:-:S09]  /*2c40*/  UISETP.NE.AND UP1, UPT, UR8, URZ, UPT ;  /* 0x000000ff0800728c */ /* 0x000fd2000bf25270 */
[----:B------:R-:W-:Y:S05]  /*2c50*/  BRA.U UP1, `(.L_x_51) ;  /* 0x0000000d01cc7547 */ /* 0x000fea000b800000 */
[----:B------:R-:W-:Y:S01]  /*2c60*/  UMOV UR4, 0x40 ;  /* 0x0000004000047882 */ /* 0x000fe20000000000 */
[----:B------:R-:W-:Y:S01]  /*2c70*/  NOP ;  /* 0x0000000000007918 */ /* 0x000fe20000000000 */
[----:B------:R-:W-:Y:S01]  /*2c80*/  ULEA UR4, UR37, UR4, 0x18 ;  /* 0x0000000425047291 */ /* 0x000fe2000f8ec0ff */
[----:B------:R-:W-:Y:S02]  /*2c90*/  UMOV UR5, 0x400 ;  /* 0x0000040000057882 */ /* 0x000fe40000000000 */
[----:B------:R-:W-:-:S06]  /*2ca0*/  ULEA UR37, UR37, UR5, 0x18 ;  /* 0x0000000525257291 */ /* 0x000fcc000f8ec0ff */
[----:B------:R-:W1:Y:S02]  /*2cb0*/  LDS.U8 R0, [UR4+0x1c] ;  /* 0x00001c04ff007984 */ /* 0x000e640008000000 */
[----:B-1----:R-:W-:-:S13]  /*2cc0*/  ISETP.NE.AND P0, PT, R0, RZ, PT ;  /* 0x000000ff0000720c */ /* 0x002fda0003f05270 */
[----:B------:R-:W-:Y:S05]  /*2cd0*/  @P0 BRA `(.L_x_52) ;  /* 0x0000000000580947 */ /* 0x000fea0003800000 */
[----:B------:R-:W-:-:S13]  /*2ce0*/  ELECT P0, URZ, PT ;  /* 0x0000000000ff782f */ /* 0x000fda0003800000 */
[----:B------:R-:W-:Y:S05]  /*2cf0*/  @!P0 BRA `(.L_x_53) ;  /* 0x0000000000608947 */ /* 0x000fea0003800000 */
[----:B------:R-:W-:Y:S01]  /*2d00*/  UMOV UR5, 0x10 ;  /* 0x0000001000057882 */ /* 0x000fe20000000000 */
[----:B------:R-:W-:Y:S01]  /*2d10*/  HFMA2 R0, -RZ, RZ, 0, 5.9604644775390625e-08 ;  /* 0x00000001ff007431 */ /* 0x000fe200000001ff */
[----:B------:R-:W-:-:S03]  /*2d20*/  MOV R2, 0xffff ;  /* 0x0000ffff00027802 */ /* 0x000fc60000000f00 */
[----:B------:R-:W-:Y:S04]  /*2d30*/  DEPBAR.LE SB1, 0x36 ;  /* 0x00009d800000791a */ /* 0x000fe80000000000 */
[----:B------:R-:W1:Y:S02]  /*2d40*/  UTCATOMSWS.FIND_AND_SET.ALIGN UP0, UR5, UR5 ;  /* 0x00000005000575e3 */ /* 0x000e640008000800 */
[----:B-1----:R-:W-:Y:S01]  /*2d50*/  MOV R3, UR5 ;  /* 0x0000000500037c02 */ /* 0x002fe20008000f00 */
[----:B------:R-:W-:Y:S06]  /*2d60*/  BRA.U UP0, `(.L_x_54) ;  /* 0x0000000100187547 */ /* 0x000fec000b800000 */
.L_x_55:
[----:B------:R-:W-:Y:S05]  /*2d70*/  NANOSLEEP 0x64 ;  /* 0x000000640000795d */ /* 0x000fea0003800000 */
[----:B------:R-:W-:-:S05]  /*2d80*/  UMOV UR5, 0x10 ;  /* 0x0000001000057882 */ /* 0x000fca0000000000 */
[----:B------:R-:W-:Y:S04]  /*2d90*/  DEPBAR.LE SB1, 0x36 ;  /* 0x00009d800000791a */ /* 0x000fe80000000000 */
[----:B------:R-:W1:Y:S02]  /*2da0*/  UTCATOMSWS.FIND_AND_SET.ALIGN UP0, UR5, UR5 ;  /* 0x00000005000575e3 */ /* 0x000e640008000800 */
[----:B-1----:R-:W-:Y:S01]  /*2db0*/  MOV R3, UR5 ;  /* 0x0000000500037c02 */ /* 0x002fe20008000f00 */
[----:B------:R-:W-:Y:S05]  /*2dc0*/  BRA.U !UP0, `(.L_x_55) ;  /* 0xfffffffd08e87547 */ /* 0x000fea000b83ffff */
.L_x_54:
[-C--:B------:R-:W-:Y:S02]  /*2dd0*/  SHF.L.U32 R2, R2, R3.reuse, RZ ;  /* 0x0000000302027219 */ /* 0x080fe400000006ff */
[----:B------:R-:W-:Y:S01]  /*2de0*/  SHF.L.U32 R0, R0, R3, RZ ;  /* 0x0000000300007219 */ /* 0x000fe200000006ff */
[----:B------:R-:W-:Y:S02]  /*2df0*/  IMAD.SHL.U32 R3, R3, 0x20, RZ ;  /* 0x0000002003037824 */ /* 0x000fe400078e00ff */
[----:B------:R1:W-:Y:S04]  /*2e00*/  ATOMS.OR RZ, [UR4+0x14], R2 ;  /* 0x00001402ffff798c */ /* 0x0003e8000b000004 */
[----:B------:R1:W-:Y:S04]  /*2e10*/  ATOMS.OR RZ, [UR4+0x18], R0 ;  /* 0x00001800ffff798c */ /* 0x0003e8000b000004 */
[----:B------:R1:W-:Y:S01]  /*2e20*/  STS [UR37+0x150], R3 ;  /* 0x00015003ff007988 */ /* 0x0003e20008000825 */
[----:B------:R-:W-:Y:S05]  /*2e30*/  BRA `(.L_x_53) ;  /* 0x0000000000107947 */ /* 0x000fea0003800000 */
.L_x_52:
[----:B------:R-:W-:Y:S02]  /*2e40*/  MOV R0, 0xffffffff ;  /* 0xffffffff00007802 */ /* 0x000fe40000000f00 */
[----:B------:R-:W-:-:S03]  /*2e50*/  MOV R2, 0x2e80 ;  /* 0x00002e8000027802 */ /* 0x000fc60000000f00 */
[----:B------:R1:W-:Y:S04]  /*2e60*/  STS [UR37+0x150], R0 ;  /* 0x00015000ff007988 */ /* 0x0003e80008000825 */
[----:B-1-3-5:R-:W-:Y:S05]  /*2e70*/  CALL.REL.NOINC `($__internal_1_$__cuda_sm10x_tcgen05_guardrail_trap_phase_invalid_during_alloc) ;  /* 0x0000005000207944 */ /* 0x02afea0003c00000 */
.L_x_53:
[----:B------:R-:W-:Y:S05]  /*2e80*/  WARPSYNC.ALL ;  /* 0x0000000000007948 */ /* 0x000fea0003800000 */
[----:B------:R-:W2:Y:S01]  /*2e90*/  S2UR UR5, SR_CgaCtaId ;  /* 0x00000000000579c3 */ /* 0x000ea20000008800 */
[----:B------:R-:W-:Y:S01]  /*2ea0*/  UMOV UR4, 0x400 ;  /* 0x0000040000047882 */ /* 0x000fe20000000000 */
[----:B------:R-:W-:-:S06]  /*2eb0*/  NOP ;  /* 0x0000000000007918 */ /* 0x000fcc0000000000 */
[----:B------:R-:W-:Y:S06]  /*2ec0*/  BAR.ARV 0x6, 0xa0 ;  /* 0x0182800000007b1d */ /* 0x000fec0000002000 */
[----:B------:R-:W4:Y:S01]  /*2ed0*/  LDCU UR7, c[0x0][0x38c] ;  /* 0x00007180ff0777ac */ /* 0x000f220008000800 */
[----:B------:R-:W-:Y:S01]  /*2ee0*/  IMAD.MOV.U32 R11, RZ, RZ, 0x1 ;  /* 0x00000001ff0b7424 */ /* 0x000fe200078e00ff */
[----:B------:R-:W-:Y:S01]  /*2ef0*/  CS2R R8, SRZ ;  /* 0x0000000000087805 */ /* 0x000fe2000001ff00 */
[----:B------:R-:W-:Y:S01]  /*2f00*/  IMAD.MOV.U32 R10, RZ, RZ, RZ ;  /* 0x000000ffff0a7224 */ /* 0x000fe200078e00ff */
[----:B------:R-:W3:Y:S01]  /*2f10*/  LDCU UR6, c[0x0][0x38c] ;  /* 0x00007180ff0677ac */ /* 0x000ee20008000800 */
[----:B------:R-:W-:Y:S01]  /*2f20*/  UMOV UR15, URZ ;  /* 0x000000ff000f7c82 */ /* 0x000fe20008000000 */
[----:B------:R-:W-:Y:S01]  /*2f30*/  UMOV UR14, URZ ;  /* 0x000000ff000e7c82 */ /* 0x000fe20008000000 */
[----:B--2---:R-:W-:Y:S01]  /*2f40*/  ULEA UR5, UR5, UR4, 0x18 ;  /* 0x0000000405057291 */ /* 0x004fe2000f8ec0ff */
[----:B------:R-:W-:Y:S01]  /*2f50*/  UMOV UR24, 0x0 ;  /* 0x0000000000187882 */ /* 0x000fe20000000000 */
[----:B------:R-:W-:-:S02]  /*2f60*/  UMOV UR25, 0x42004a0 ;  /* 0x042004a000197882 */ /* 0x000fc40000000000 */
[----:B------:R-:W-:Y:S02]  /*2f70*/  UIADD3 UR10, UPT, UPT, UR5, 0x4400, URZ ;  /* 0x00004400050a7890 */ /* 0x000fe4000fffe0ff */
[----:B------:R-:W-:Y:S02]  /*2f80*/  UIADD3 UR11, UPT, UPT, UR5, 0x12400, URZ ;  /* 0x00012400050b7890 */ /* 0x000fe4000fffe0ff */
[----:B----4-:R-:W-:Y:S01]  /*2f90*/  UIADD3 UR7, UPT, UPT, UR7, 0x7f, URZ ;  /* 0x0000007f07077890 */ /* 0x010fe2000fffe0ff */
[----:B-1----:R-:W1:Y:S01]  /*2fa0*/  LDS R0, [UR5+0x150] ;  /* 0x00015005ff007984 */ /* 0x002e620008000800 */
[----:B------:R-:W-:Y:S02]  /*2fb0*/  USHF.R.U32.HI UR10, URZ, 0x4, UR10 ;  /* 0x00000004ff0a7899 */ /* 0x000fe4000801160a */
[----:B------:R-:W-:Y:S02]  /*2fc0*/  USHF.R.S32.HI UR4, URZ, 0x1f, UR7 ;  /* 0x0000001fff047899 */ /* 0x000fe40008011407 */
[----:B------:R-:W-:-:S02]  /*2fd0*/  USHF.R.U32.HI UR11, URZ, 0x4, UR11 ;  /* 0x00000004ff0b7899 */ /* 0x000fc4000801160b */
[----:B------:R-:W-:Y:S02]  /*2fe0*/  ULEA.HI UR4, UR4, UR7, URZ, 0x7 ;  /* 0x0000000704047291 */ /* 0x000fe4000f8f38ff */
[----:B------:R-:W-:Y:S02]  /*2ff0*/  ULOP3.LUT UR10, UR10, 0x3fff, URZ, 0xc0, !UPT ;  /* 0x00003fff0a0a7892 */ /* 0x000fe4000f8ec0ff */
[----:B------:R-:W-:Y:S02]  /*3000*/  USHF.R.S32.HI UR4, URZ, 0x7, UR4 ;  /* 0x00000007ff047899 */ /* 0x000fe40008011404 */
[----:B------:R-:W-:Y:S02]  /*3010*/  ULOP3.LUT UR11, UR11, 0x3fff, URZ, 0xc0, !UPT ;  /* 0x00003fff0b0b7892 */ /* 0x000fe4000f8ec0ff */
[----:B------:R-:W-:Y:S01]  /*3020*/  UISETP.LT.AND UP0, UPT, UR4, 0x1, UPT ;  /* 0x000000010400788c */ /* 0x000fe2000bf01270 */
[----:B------:R-:W-:Y:S01]  /*3030*/  UMOV UR22, 0x0 ;  /* 0x0000000000167882 */ /* 0x000fe20000000000 */
[----:B------:R-:W-:-:S02]  /*3040*/  UMOV UR23, 0x42004a0 ;  /* 0x042004a000177882 */ /* 0x000fc40000000000 */
[----:B------:R-:W-:Y:S02]  /*3050*/  USEL UR9, UR4, 0x1, !UP0 ;  /* 0x0000000104097887 */ /* 0x000fe4000c000000 */
[----:B------:R-:W-:Y:S02]  /*3060*/  ULOP3.LUT UR10, UR10, 0x10000, URZ, 0xfc, !UPT ;  /* 0x000100000a0a7892 */ /* 0x000fe4000f8efcff */
[----:B------:R-:W-:Y:S02]  /*3070*/  ULOP3.LUT UR11, UR11, 0x10000, URZ, 0xfc, !UPT ;  /* 0x000100000b0b7892 */ /* 0x000fe4000f8efcff */
[----:B------:R-:W-:Y:S02]  /*3080*/  UIADD3 UR9, UPT, UPT, -UR9, URZ, URZ ;  /* 0x000000ff09097290 */ /* 0x000fe4000fffe1ff */
[----:B---3--:R-:W-:Y:S01]  /*3090*/  UISETP.GE.AND UP3, UPT, UR6, 0x1, UPT ;  /* 0x000000010600788c */ /* 0x008fe2000bf66270 */
[----:B------:R-:W-:Y:S01]  /*30a0*/  UMOV UR20, 0x0 ;  /* 0x0000000000147882 */ /* 0x000fe20000000000 */
[----:B------:R-:W-:Y:S01]  /*30b0*/  UMOV UR21, 0x42004a0 ;  /* 0x042004a000157882 */ /* 0x000fe20000000000 */
[----:B------:R-:W-:Y:S01]  /*30c0*/  UMOV UR18, 0x0 ;  /* 0x0000000000127882 */ /* 0x000fe20000000000 */
[----:B------:R-:W-:Y:S01]  /*30d0*/  UMOV UR19, 0x42004a0 ;  /* 0x042004a000137882 */ /* 0x000fe20000000000 */
[----:B-1----:R-:W-:-:S15]  /*30e0*/  R2UR UR16, R0 ;  /* 0x00000000001072ca */ /* 0x002fde00000e0000 */
.L_x_62:
[----:B------:R-:W-:Y:S02]  /*30f0*/  LEA R0, R10, UR5, 0x3 ;  /* 0x000000050a007c11 */ /* 0x000fe4000f8e18ff */
[----:B------:R-:W-:Y:S02]  /*3100*/  SHF.L.U32 R5, R9, 0x1f, RZ ;  /* 0x0000001f09057819 */ /* 0x000fe400000006ff */
[----:B------:R-:W-:Y:S01]  /*3110*/  PLOP3.LUT P0, PT, PT, PT, UP3, 0x80, 0x8 ;  /* 0x000000000008781c */ /* 0x000fe20003f0f038 */
[----:B------:R-:W-:Y:S01]  /*3120*/  VIADD R3, R0, 0xb0 ;  /* 0x000000b000037836 */ /* 0x000fe20000000000 */
[----:B-1----:R-:W1:Y:S02]  /*3130*/  SYNCS.PHASECHK.TRANS64.TRYWAIT P1, [R0+URZ+0xa0], R5 ;  /* 0x0000a005000075a7 */ /* 0x002e6400080211ff */
[----:B-1-3--:R-:W-:Y:S09]  /*3140*/  @!P1 BRA `(.L_x_56) ;  /* 0x0000004400f89947 */ /* 0x00aff20003800000 */
.L_x_129:
[----:B------:R-:W-:Y:S01]  /*3150*/  LEA R4, R10, UR5, 0x4 ;  /* 0x000000050a047c11 */ /* 0x000fe2000f8e20ff */
[----:B------:R-:W-:Y:S01]  /*3160*/  @UP3 ULEA UR6, UR14, UR5, 0x3 ;  /* 0x000000050e063291 */ /* 0x000fe2000f8e18ff */
[----:B------:R-:W-:Y:S01]  /*3170*/  PLOP3.LUT P2, PT, PT, PT, PT, 0x80, 0x8 ;  /* 0x000000000008781c */ /* 0x000fe20003f4f070 */
[----:B------:R-:W-:Y:S01]  /*3180*/  ULEA UR7, UR15, UR5, 0x3 ;  /* 0x000000050f077291 */ /* 0x000fe2000f8e18ff */
[----:B------:R-:W-:Y:S02]  /*3190*/  PRMT R3, RZ, 0x654, R3 ;  /* 0x00000654ff037816 */ /* 0x000fe40000000003 */
[----:B-1----:R-:W1:Y:S01]  /*31a0*/  LDS.128 R4, [R4+0x130] ;  /* 0x0001300004047984 */ /* 0x002e620000000c00 */
[----:B------:R-:W-:Y:S02]  /*31b0*/  @P0 SHF.L.U32 R2, R8, 0x1f, RZ ;  /* 0x0000001f08020819 */ /* 0x000fe400000006ff */
[----:B------:R-:W-:Y:S01]  /*31c0*/  SHF.L.U32 R0, R11, 0x1f, RZ ;  /* 0x0000001f0b007819 */ /* 0x000fe200000006ff */
[----:B------:R-:W-:Y:S01]  /*31d0*/  @!PT LDS RZ, [RZ] ;  /* 0x00000000fffff984 */ /* 0x000fe20000000800 */
[----:B------:R-:W-:Y:S01]  /*31e0*/  @!PT LDS RZ, [RZ] ;  /* 0x00000000fffff984 */ /* 0x000fe20000000800 */
[----:B------:R-:W-:Y:S01]  /*31f0*/  @!PT LDS RZ, [RZ] ;  /* 0x00000000fffff984 */ /* 0x000fe20000000800 */
[----:B------:R-:W-:Y:S01]  /*3200*/  @!PT LDS RZ, [RZ] ;  /* 0x00000000fffff984 */ /* 0x000fe20000000800 */
[----:B------:R2:W-:Y:S06]  /*3210*/  MEMBAR.ALL.CTA ;  /* 0x0000000000007992 */ /* 0x0005ec0000008000 */
[----:B--2---:R-:W2:Y:S02]  /*3220*/  FENCE.VIEW.ASYNC.S ;  /* 0x00000000000073c6 */ /* 0x004ea40000000000 */
[----:B--2---:R2:W-:Y:S01]  /*3230*/  SYNCS.ARRIVE.TRANS64.RED.A1T0 RZ, [R3+URZ], RZ ;  /* 0x000000ff03ff79a7 */ /* 0x0045e200081004ff */
[----:B------:R2:W3:Y:S01]  /*3240*/  @P0 SYNCS.PHASECHK.TRANS64.TRYWAIT P2, [UR6], R2 ;  /* 0x00000002ff0005a7 */ /* 0x0004e20008041106 */
[----:B------:R-:W-:Y:S01]  /*3250*/  ULEA.HI UR6, UR15, UR15, URZ, 0x1 ;  /* 0x0000000f0f067291 */ /* 0x000fe2000f8f08ff */
[----:B-1----:R-:W-:-:S03]  /*3260*/  LOP3.LUT P1, RZ, R6, 0x1, RZ, 0xc0, !PT ;  /* 0x0000000106ff7812 */ /* 0x002fc6000782c0ff */
[----:B------:R-:W-:Y:S02]  /*3270*/  USHF.L.U32 UR8, UR6, 0x6, URZ ;  /* 0x0000000606087899 */ /* 0x000fe400080006ff */
[----:B------:R-:W-:Y:S02]  /*3280*/  ULOP3.LUT UR6, UR6, 0xffe, URZ, 0xc0, !UPT ;  /* 0x00000ffe06067892 */ /* 0x000fe4000f8ec0ff */
[----:B------:R-:W-:Y:S02]  /*3290*/  ULOP3.LUT UR8, UR8, 0xffffff80, URZ, 0xc0, !UPT ;  /* 0xffffff8008087892 */ /* 0x000fe4000f8ec0ff */
[----:B------:R-:W-:Y:S02]  /*32a0*/  UIADD3 UR6, UPT, UPT, -UR6, UR15, URZ ;  /* 0x0000000f06067290 */ /* 0x000fe4000fffe1ff */
[----:B------:R-:W-:Y:S01]  /*32b0*/  UIADD3 UR8, UPT, UPT, UR16, UR8, URZ ;  /* 0x0000000810087290 */ /* 0x000fe2000fffe0ff */
[----:B------:R-:W1:Y:S03]  /*32c0*/  SYNCS.PHASECHK.TRANS64.TRYWAIT P0, [UR7+0xe0], R0 ;  /* 0x0000e000ff0075a7 */ /* 0x000e660008001107 */
[----:B------:R-:W-:Y:S01]  /*32d0*/  ULEA UR8, UR6, UR8, 0x14 ;  /* 0x0000000806087291 */ /* 0x000fe2000f8ea0ff */
[----:B-123--:R-:W-:Y:S11]  /*32e0*/  @!P0 BRA `(.L_x_57) ;  /* 0x0000004400a48947 */ /* 0x00eff60003800000 */
.L_x_131:
[----:B------:R-:W-:Y:S01]  /*32f0*/  IADD3 R10, PT, PT, R10, 0x1, RZ ;  /* 0x000000010a0a7810 */ /* 0x000fe20007ffe0ff */
[----:B------:R-:W-:Y:S06]  /*3300*/  BRA.U !UP3, `(.L_x_58) ;  /* 0x000000010bc07547 */ /* 0x000fec000b800000 */
[----:B------:R-:W-:Y:S01]  /*3310*/  UPLOP3.LUT UP4, UPT, UPT, UPT, UPT, 0x40, 0x4 ;  /* 0x000000000004789c */ /* 0x000fe20003f8e870 */
[----:B------:R-:W-:Y:S01]  /*3320*/  UMOV UR13, UR9 ;  /* 0x00000009000d7c82 */ /* 0x000fe20008000000 */
[----:B------:R-:W-:Y:S01]  /*3330*/  UMOV UR12, UR4 ;  /* 0x00000004000c7c82 */ /* 0x000fe20008000000 */
[----:B------:R-:W-:-:S08]  /*3340*/  UMOV UR17, UR14 ;  /* 0x0000000e00117c82 */ /* 0x000fd00008000000 */
.L_x_61:
[----:B------:R-:W-:Y:S02]  /*3350*/  UIADD3 UR13, UPT, UPT, UR13, 0x1, URZ ;  /* 0x000000010d0d7890 */ /* 0x000fe4000fffe0ff */
[----:B--2---:R-:W-:Y:S02]  /*3360*/  ULEA UR6, UR17, UR5, 0x3 ;  /* 0x0000000511067291 */ /* 0x004fe4000f8e18ff */
[----:B------:R-:W-:Y:S01]  /*3370*/  UISETP.NE.AND UP0, UPT, UR13, URZ, UPT ;  /* 0x000000ff0d00728c */ /* 0x000fe2000bf05270 */
[----:B---3--:R-:W-:Y:S10]  /*3380*/  @P2 BRA `(.L_x_59) ;  /* 0x00000000000c2947 */ /* 0x008ff40003800000 */
[----:B-1----:R-:W-:Y:S04]  /*3390*/  SHF.L.U32 R3, R8, 0x1f, RZ ;  /* 0x0000001f08037819 */ /* 0x002fe800000006ff */
[----:B------:R-:W1:Y:S02]  /*33a0*/  SYNCS.PHASECHK.TRANS64.TRYWAIT P0, [UR6], R3 ;  /* 0x00000003ff0075a7 */ /* 0x000e640008001106 */
[----:B-1----:R-:W-:Y:S05]  /*33b0*/  @!P0 BRA `(.L_x_60) ;  /* 0x0000004400888947 */ /* 0x002fea0003800000 */
.L_x_59:
[----:B------:R-:W-:Y:S01]  /*33c0*/  UISETP.NE.AND UP1, UPT, UR12, 0x1, UPT ;  /* 0x000000010c00788c */ /* 0x000fe2000bf25270 */
[----:B------:R-:W-:Y:S01]  /*33d0*/  PLOP3.LUT P2, PT, PT, PT, PT, 0x80, 0x8 ;  /* 0x000000000008781c */ /* 0x000fe20003f4f070 */
[----:B------:R-:W-:Y:S02]  /*33e0*/  UIADD3 UR14, UPT, UPT, UR17, 0x1, URZ ;  /* 0x00000001110e7890 */ /* 0x000fe4000fffe0ff */
[----:B------:R-:W-:Y:S02]  /*33f0*/  ULEA UR28, UR17, UR11, 0xa ;  /* 0x0000000b111c7291 */ /* 0x000fe4000f8e50ff */
[----:B------:R-:W-:Y:S01]  /*3400*/  UISETP.NE.AND UP2, UPT, UR14, 0x7, UPT ;  /* 0x000000070e00788c */ /* 0x000fe2000bf45270 */
[----:B------:R-:W-:Y:S01]  /*3410*/  PLOP3.LUT P0, PT, PT, PT, UP1, 0x80, 0x8 ;  /* 0x000000000008781c */ /* 0x000fe20003f0f018 */
[----:B------:R-:W-:Y:S02]  /*3420*/  UIADD3 UR40, UPT, UPT, UR28, 0x2, URZ ;  /* 0x000000021c287890 */ /* 0x000fe4000fffe0ff */
[----:B------:R-:W-:Y:S02]  /*3430*/  USEL UR27, URZ, 0x1, UP2 ;  /* 0x00000001ff1b7887 */ /* 0x000fe40009000000 */
[----:B------:R-:W-:Y:S02]  /*3440*/  USEL UR14, UR14, URZ, UP2 ;  /* 0x000000ff0e0e7287 */ /* 0x000fe40009000000 */
[----:B------:R-:W-:Y:S02]  /*3450*/  UIADD3 UR36, UPT, UPT, UR28, 0x4, URZ ;  /* 0x000000041c247890 */ /* 0x000fe4000fffe0ff */
[----:B------:R-:W-:Y:S01]  /*3460*/  @UP1 ULEA UR26, UR14, UR5, 0x3 ;  /* 0x000000050e1a1291 */ /* 0x000fe2000f8e18ff */
[----:B------:R-:W-:Y:S01]  /*3470*/  LOP3.LUT R8, R8, UR27, RZ, 0x3c, !PT ;  /* 0x0000001b08087c12 */ /* 0x000fe2000f8e3cff */
[----:B------:R-:W-:Y:S02]  /*3480*/  UIADD3 UR32, UPT, UPT, UR28, 0x6, URZ ;  /* 0x000000061c207890 */ /* 0x000fe4000fffe0ff */
[----:B------:R-:W-:Y:S01]  /*3490*/  UIADD3 UR6, UPT, UPT, UR6, 0x38, URZ ;  /* 0x0000003806067890 */ /* 0x000fe2000fffe0ff */
[----:B-1----:R-:W-:Y:S01]  /*34a0*/  @P0 SHF.L.U32 R0, R8, 0x1f, RZ ;  /* 0x0000001f08000819 */ /* 0x002fe200000006ff */
[----:B------:R-:W-:Y:S01]  /*34b0*/  UIADD3 UR12, UPT, UPT, UR12, -0x1, URZ ;  /* 0xffffffff0c0c7890 */ /* 0x000fe2000fffe0ff */
[----:B------:R-:W-:Y:S02]  /*34c0*/  UMOV UR29, 0x40004040 ;  /* 0x40004040001d7882 */ /* 0x000fe40000000000 */
[----:B------:R2:W3:Y:S01]  /*34d0*/  @P0 SYNCS.PHASECHK.TRANS64.TRYWAIT P2, [UR26], R0 ;  /* 0x00000000ff0005a7 */ /* 0x0004e2000804111a */
[----:B------:R-:W-:Y:S01]  /*34e0*/  ULEA UR26, UR17, UR10, 0x9 ;  /* 0x0000000a111a7291 */ /* 0x000fe2000f8e48ff */
[----:B------:R-:W-:Y:S01]  /*34f0*/  UMOV UR27, 0x40004040 ;  /* 0x40004040001b7882 */ /* 0x000fe20000000000 */
[----:B------:R-:W-:Y:S02]  /*3500*/  UMOV UR41, 0x40004040 ;  /* 0x4000404000297882 */ /* 0x000fe40000000000 */
[----:B------:R-:W-:Y:S02]  /*3510*/  UIADD3 UR38, UPT, UPT, UR26, 0x2, URZ ;  /* 0x000000021a267890 */ /* 0x000fe4000fffe0ff */
[----:B------:R-:W-:Y:S02]  /*3520*/  UIADD3 UR34, UPT, UPT, UR26, 0x4, URZ ;  /* 0x000000041a227890 */ /* 0x000fe4000fffe0ff */
[----:B------:R-:W-:Y:S01]  /*3530*/  UIADD3 UR30, UPT, UPT, UR26, 0x6, URZ ;  /* 0x000000061a1e7890 */ /* 0x000fe2000fffe0ff */
[----:B------:R2:W-:Y:S01]  /*3540*/  UTCIMMA gdesc[UR26], gdesc[UR28], tmem[UR8], tmem[UR24], idesc[UR25], UP4 ;  /* 0x00ff181c1a0075ea */ /* 0x0005e2000a000108 */
[----:B------:R-:W-:Y:S01]  /*3550*/  UPLOP3.LUT UP4, UPT, UPT, UPT, UPT, 0x80, 0x8 ;  /* 0x000000000008789c */ /* 0x000fe20003f8f070 */
[----:B------:R-:W-:Y:S01]  /*3560*/  UMOV UR39, 0x40004040 ;  /* 0x4000404000277882 */ /* 0x000fe20000000000 */
[----:B------:R-:W-:Y:S01]  /*3570*/  UMOV UR37, 0x40004040 ;  /* 0x4000404000257882 */ /* 0x000fe20000000000 */
[----:B------:R2:W-:Y:S01]  /*3580*/  UTCIMMA gdesc[UR38], gdesc[UR40], tmem[UR8], tmem[UR22], idesc[UR23], UPT ;  /* 0x00ff1628260075ea */ /* 0x0005e2000b800108 */
[----:B------:R-:W-:Y:S01]  /*3590*/  UMOV UR35, 0x40004040 ;  /* 0x4000404000237882 */ /* 0x000fe20000000000 */
[----:B------:R-:W-:Y:S01]  /*35a0*/  UMOV UR33, 0x40004040 ;  /* 0x4000404000217882 */ /* 0x000fe20000000000 */
[----:B------:R-:W-:Y:S01]  /*35b0*/  UMOV UR31, 0x40004040 ;  /* 0x40004040001f7882 */ /* 0x000fe20000000000 */
[----:B------:R2:W-:Y:S01]  /*35c0*/  UTCIMMA gdesc[UR34], gdesc[UR36], tmem[UR8], tmem[UR20], idesc[UR21], UPT ;  /* 0x00ff1424220075ea */ /* 0x0005e2000b800108 */
[----:B------:R2:W-:Y:S01]  /*35d0*/  UTCIMMA gdesc[UR30], gdesc[UR32], tmem[UR8], tmem[UR18], idesc[UR19], UPT ;  /* 0x00ff12201e0075ea */ /* 0x0005e2000b800108 */
[----:B------:R2:W-:Y:S01]  /*35e0*/  UTCBAR [UR6], URZ ;  /* 0x000000ff060073e9 */ /* 0x0005e200080000ff */
[----:B------:R-:W-:Y:S01]  /*35f0*/  UMOV UR17, UR14 ;  /* 0x0000000e00117c82 */ /* 0x000fe20008000000 */
[----:B------:R-:W-:Y:S05]  /*3600*/  BRA.U UP0, `(.L_x_61) ;  /* 0xfffffffd00507547 */ /* 0x000fea000b83ffff */
.L_x_58:
[----:B------:R-:W-:Y:S01]  /*3610*/  UIADD3 UR15, UPT, UPT, UR15, 0x1, URZ ;  /* 0x000000010f0f7890 */ /* 0x000fe2000fffe0ff */
[C---:B------:R-:W-:Y:S01]  /*3620*/  ISETP.NE.AND P0, PT, R10.reuse, 0x2, PT ;  /* 0x000000020a00780c */ /* 0x040fe20003f05270 */
[----:B------:R-:W-:Y:S02]  /*3630*/  UIADD3 UR7, UPT, UPT, UR7, 0xc0, URZ ;  /* 0x000000c007077890 */ /* 0x000fe4000fffe0ff */
[----:B------:R-:W-:Y:S01]  /*3640*/  UISETP.NE.AND UP0, UPT, UR15, 0x4, UPT ;  /* 0x000000040f00788c */ /* 0x000fe2000bf05270 */
[----:B-12---:R-:W-:Y:S02]  /*3650*/  SEL R0, RZ, 0x1, P0 ;  /* 0x00000001ff007807 */ /* 0x006fe40000000000 */
[----:B------:R-:W-:Y:S01]  /*3660*/  SEL R10, R10, RZ, P0 ;  /* 0x000000ff0a0a7207 */ /* 0x000fe20000000000 */
[----:B------:R-:W-:Y:S01]  /*3670*/  USEL UR6, URZ, 0x1, UP0 ;  /* 0x00000001ff067887 */ /* 0x000fe20008000000 */
[----:B------:R-:W-:Y:S01]  /*3680*/  LOP3.LUT R9, R9, R0, RZ, 0x3c, !PT ;  /* 0x0000000009097212 */ /* 0x000fe200078e3cff */
[----:B------:R-:W-:Y:S01]  /*3690*/  USEL UR15, UR15, URZ, UP0 ;  /* 0x000000ff0f0f7287 */ /* 0x000fe20008000000 */
[----:B------:R1:W-:Y:S03]  /*36a0*/  UTCBAR [UR7], URZ ;  /* 0x000000ff070073e9 */ /* 0x0003e600080000ff */
[----:B------:R-:W-:Y:S01]  /*36b0*/  LOP3.LUT R11, R11, UR6, RZ, 0x3c, !PT ;  /* 0x000000060b0b7c12 */ /* 0x000fe2000f8e3cff */
[----:B------:R-:W-:Y:S07]  /*36c0*/  @P1 BRA `(.L_x_62) ;  /* 0xfffffff800881947 */ /* 0x000fee000383ffff */
[----:B------:R-:W2:Y:S01]  /*36d0*/  S2UR UR4, SR_CgaCtaId ;  /* 0x00000000000479c3 */ /* 0x000ea20000008800 */
[----:B------:R-:W-:Y:S01]  /*36e0*/  ELECT P0, URZ, PT ;  /* 0x0000000000ff782f */ /* 0x000fe20003800000 */
[----:B------:R-:W-:Y:S01]  /*36f0*/  IMAD.MOV.U32 R0, RZ, RZ, 0x1 ;  /* 0x00000001ff007424 */ /* 0x000fe200078e00ff */
[----:B------:R-:W-:Y:S01]  /*3700*/  UIADD3 UR5, UPT, UPT, UR5, 0xe0, URZ ;  /* 0x000000e005057890 */ /* 0x000fe2000fffe0ff */
[----:B------:R-:W-:Y:S01]  /*3710*/  SHF.L.U32 R3, R11, 0x1f, RZ ;  /* 0x0000001f0b037819 */ /* 0x000fe200000006ff */
[----:B------:R-:W-:-:S03]  /*3720*/  UMOV UR6, 0x40 ;  /* 0x0000004000067882 */ /* 0x000fc60000000000 */
[----:B------:R-:W-:Y:S01]  /*3730*/  UVIRTCOUNT.DEALLOC.SMPOOL 0x80 ;  /* 0x000000800000784c */ /* 0x000fe20000000000 */
[----:B--2---:R-:W-:Y:S02]  /*3740*/  ULEA UR4, UR4, UR6, 0x18 ;  /* 0x0000000604047291 */ /* 0x004fe4000f8ec0ff */
[----:B------:R-:W-:-:S07]  /*3750*/  ULEA UR6, UR15, UR5, 0x3 ;  /* 0x000000050f067291 */ /* 0x000fce000f8e18ff */
[----:B------:R2:W-:Y:S02]  /*3760*/  @P0 STS.U8 [UR4+0x1c], R0 ;  /* 0x00001c00ff000988 */ /* 0x0005e40008000004 */
[----:B------:R-:W4:Y:S02]  /*3770*/  SYNCS.PHASECHK.TRANS64.TRYWAIT P0, [UR6], R3 ;  /* 0x00000003ff0075a7 */ /* 0x000f240008001106 */
[----:B--2-4-:R-:W-:Y:S05]  /*3780*/  @!P0 BRA `(.L_x_63) ;  /* 0x0000004000ac8947 */ /* 0x014fea0003800000 */
.L_x_134:
[----:B-1----:R-:W-:-:S04]  /*3790*/  UIADD3 UR7, UPT, UPT, UR15, 0x1, URZ ;  /* 0x000000010f077890 */ /* 0x002fc8000fffe0ff */
[----:B------:R-:W-:-:S04]  /*37a0*/  UISETP.NE.AND UP0, UPT, UR7, 0x4, UPT ;  /* 0x000000040700788c */ /* 0x000fc8000bf05270 */
[----:B------:R-:W-:Y:S02]  /*37b0*/  USEL UR8, URZ, 0x1, UP0 ;  /* 0x00000001ff087887 */ /* 0x000fe40008000000 */
[----:B------:R-:W-:-:S04]  /*37c0*/  USEL UR7, UR7, URZ, UP0 ;  /* 0x000000ff07077287 */ /* 0x000fc80008000000 */
[----:B------:R-:W-:Y:S01]  /*37d0*/  ULEA UR6, UR7, UR5, 0x3 ;  /* 0x0000000507067291 */ /* 0x000fe2000f8e18ff */
[----:B------:R-:W-:-:S04]  /*37e0*/  LOP3.LUT R2, R11, UR8, RZ, 0x3c, !PT ;  /* 0x000000080b027c12 */ /* 0x000fc8000f8e3cff */
[----:B--2---:R-:W-:-:S04]  /*37f0*/  SHF.L.U32 R3, R2, 0x1f, RZ ;  /* 0x0000001f02037819 */ /* 0x004fc800000006ff */
[----:B------:R-:W1:Y:S02]  /*3800*/  SYNCS.PHASECHK.TRANS64.TRYWAIT P0, [UR6], R3 ;  /* 0x00000003ff0075a7 */ /* 0x000e640008001106 */
[----:B-1----:R-:W-:Y:S05]  /*3810*/  @!P0 BRA `(.L_x_64) ;  /* 0x0000004000a08947 */ /* 0x002fea0003800000 */
.L_x_136:
        /* <DEDUP_REMOVED lines=9> */
.L_x_138:
[----:B------:R-:W-:-:S04]  /*38b0*/  UIADD3 UR7, UPT, UPT, UR7, 0x1, URZ ;  /* 0x0000000107077890 */ /* 0x000fc8000fffe0ff */
[----:B------:R-:W-:-:S04]  /*38c0*/  UISETP.NE.AND UP0, UPT, UR7, 0x4, UPT ;  /* 0x000000040700788c */ /* 0x000fc8000bf05270 */
[----:B------:R-:W-:Y:S02]  /*38d0*/  USEL UR6, URZ, 0x1, UP0 ;  /* 0x00000001ff067887 */ /* 0x000fe40008000000 */
[----:B------:R-:W-:-:S04]  /*38e0*/  USEL UR7, UR7, URZ, UP0 ;  /* 0x000000ff07077287 */ /* 0x000fc80008000000 */
[----:B------:R-:W-:Y:S01]  /*38f0*/  ULEA UR7, UR7, UR5, 0x3 ;  /* 0x0000000507077291 */ /* 0x000fe2000f8e18ff */
[----:B-1----:R-:W-:-:S04]  /*3900*/  LOP3.LUT R3, R2, UR6, RZ, 0x3c, !PT ;  /* 0x0000000602037c12 */ /* 0x002fc8000f8e3cff */
[----:B------:R-:W-:-:S04]  /*3910*/  SHF.L.U32 R3, R3, 0x1f, RZ ;  /* 0x0000001f03037819 */ /* 0x000fc800000006ff */
[----:B------:R-:W1:Y:S02]  /*3920*/  SYNCS.PHASECHK.TRANS64.TRYWAIT P0, [UR7], R3 ;  /* 0x00000003ff0075a7 */ /* 0x000e640008001107 */
[----:B-1----:R-:W-:Y:S05]  /*3930*/  @!P0 BRA `(.L_x_66) ;  /* 0x0000004000888947 */ /* 0x002fea0003800000 */
.L_x_140:
[----:B------:R-:W-:Y:S01]  /*3940*/  NOP ;  /* 0x0000000000007918 */ /* 0x000fe20000000000 */
[----:B-1----:R-:W1:Y:S01]  /*3950*/  LDS R0, [UR4+0x14] ;  /* 0x00001404ff007984 */ /* 0x002e620008000800 */
[----:B------:R-:W-:Y:S01]  /*3960*/  ULOP3.LUT UR6, UR16, 0xffff, URZ, 0xc0, !UPT ;  /* 0x0000ffff10067892 */ /* 0x000fe2000f8ec0ff */
[----:B------:R-:W-:Y:S01]  /*3970*/  UMOV UR8, 0xffff ;  /* 0x0000ffff00087882 */ /* 0x000fe20000000000 */
[----:B------:R-:W-:Y:S02]  /*3980*/  UMOV UR5, 0x1 ;  /* 0x0000000100057882 */ /* 0x000fe40000000000 */
[----:B------:R-:W-:-:S04]  /*3990*/  USHF.R.U32.HI UR6, URZ, 0x5, UR6 ;  /* 0x00000005ff067899 */ /* 0x000fc80008011606 */
[----:B------:R-:W-:Y:S02]  /*39a0*/  USHF.L.U32 UR8, UR8, UR6, URZ ;  /* 0x0000000608087299 */ /* 0x000fe400080006ff */
[----:B------:R-:W-:-:S04]  /*39b0*/  USHF.L.U32 UR5, UR5, UR6, URZ ;  /* 0x0000000605057299 */ /* 0x000fc800080006ff */
[----:B-1----:R-:W-:-:S04]  /*39c0*/  LOP3.LUT R0, R0, UR8, RZ, 0xc0, !PT ;  /* 0x0000000800007c12 */ /* 0x002fc8000f8ec0ff */
[----:B------:R-:W-:-:S13]  /*39d0*/  ISETP.NE.AND P0, PT, R0, UR8, PT ;  /* 0x0000000800007c0c */ /* 0x000fda000bf05270 */
[----:B------:R-:W-:Y:S05]  /*39e0*/  @P0 BRA `(.L_x_67) ;  /* 0x0000000000580947 */ /* 0x000fea0003800000 */
[----:B------:R-:W1:Y:S02]  /*39f0*/  LDS R0, [UR4+0x18] ;  /* 0x00001804ff007984 */ /* 0x000e640008000800 */
[----:B-1----:R-:W-:-:S04]  /*3a00*/  LOP3.LUT R0, R0, UR5, RZ, 0xc0, !PT ;  /* 0x0000000500007c12 */ /* 0x002fc8000f8ec0ff */
[----:B------:R-:W-:-:S13]  /*3a10*/  ISETP.NE.AND P0, PT, R0, UR5, PT ;  /* 0x0000000500007c0c */ /* 0x000fda000bf05270 */
[----:B------:R-:W-:Y:S05]  /*3a20*/  @P0 BRA `(.L_x_68) ;  /* 0x00000000003c0947 */ /* 0x000fea0003800000 */
[----:B------:R-:W1:Y:S01]  /*3a30*/  S2R R2, SR_LANEID ;  /* 0x0000000000027919 */ /* 0x000e620000000000 */
[----:B------:R-:W-:Y:S01]  /*3a40*/  ULOP3.LUT UR8, URZ, UR8, URZ, 0x33, !UPT ;  /* 0x00000008ff087292 */ /* 0x000fe2000f8e33ff */
[----:B------:R-:W-:Y:S01]  /*3a50*/  LOP3.LUT R4, RZ, UR5, RZ, 0x33, !PT ;  /* 0x00000005ff047c12 */ /* 0x000fe2000f8e33ff */
[----:B------:R-:W-:Y:S02]  /*3a60*/  VOTEU.ANY UR7, UPT, PT ;  /* 0x0000000000077886 */ /* 0x000fe400038e0100 */
[----:B------:R-:W-:Y:S01]  /*3a70*/  UFLO.U32 UR7, UR7 ;  /* 0x00000007000772bd */ /* 0x000fe200080e0000 */
[----:B------:R-:W2:Y:S01]  /*3a80*/  REDUX UR5, R4 ;  /* 0x00000000040573c4 */ /* 0x000ea20000000000 */
[----:B------:R-:W-:-:S06]  /*3a90*/  IMAD.U32 R0, RZ, RZ, UR8 ;  /* 0x00000008ff007e24 */ /* 0x000fcc000f8e00ff */
[----:B------:R4:W-:Y:S01]  /*3aa0*/  UTCATOMSWS.AND URZ, UR8 ;  /* 0x0000000800ff79e3 */ /* 0x0009e20008000000 */
[----:B------:R-:W3:Y:S01]  /*3ab0*/  REDUX UR6, R0 ;  /* 0x00000000000673c4 */ /* 0x000ee20000000000 */
[----:B-1----:R-:W-:Y:S01]  /*3ac0*/  ISETP.EQ.U32.AND P0, PT, R2, UR7, PT ;  /* 0x0000000702007c0c */ /* 0x002fe2000bf02070 */
[----:B--2---:R-:W-:Y:S01]  /*3ad0*/  IMAD.U32 R2, RZ, RZ, UR5 ;  /* 0x00000005ff027e24 */ /* 0x004fe2000f8e00ff */
[----:B---3--:R-:W-:-:S11]  /*3ae0*/  MOV R3, UR6 ;  /* 0x0000000600037c02 */ /* 0x008fd60008000f00 */
[----:B------:R4:W-:Y:S04]  /*3af0*/  @P0 ATOMS.AND RZ, [UR4+0x14], R3 ;  /* 0x00001403ffff098c */ /* 0x0009e8000a800004 */
[----:B------:R4:W-:Y:S01]  /*3b00*/  @P0 ATOMS.AND RZ, [UR4+0x18], R2 ;  /* 0x00001802ffff098c */ /* 0x0009e2000a800004 */
[----:B------:R-:W-:Y:S05]  /*3b10*/  BRA `(.L_x_69) ;  /* 0x0000000000147947 */ /* 0x000fea0003800000 */
.L_x_68:
[----:B------:R-:W-:Y:S02]  /*3b20*/  MOV R2, 0x3b40 ;  /* 0x00003b4000027802 */ /* 0x000fe40000000f00 */
[----:B---3-5:R-:W-:Y:S05]  /*3b30*/  CALL.REL.NOINC `($__internal_0_$__cuda_sm10x_tcgen05_guardrail_trap_col_being_dealloced_not_returned_by_alloc) ;  /* 0x0000004000e47944 */ /* 0x028fea0003c00000 */
[----:B------:R-:W-:Y:S05]  /*3b40*/  BRA `(.L_x_69) ;  /* 0x0000000000087947 */ /* 0x000fea0003800000 */
.L_x_67:
[----:B------:R-:W-:Y:S02]  /*3b50*/  MOV R2, 0x3b70 ;  /* 0x00003b7000027802 */ /* 0x000fe40000000f00 */
[----:B---3-5:R-:W-:Y:S05]  /*3b60*/  CALL.REL.NOINC `($__internal_2_$__cuda_sm10x_tcgen05_guardrail_trap_unallocated_columns_being_dealloced) ;  /* 0x0000004000f07944 */ /* 0x028fea0003c00000 */
.L_x_69:
[----:B------:R-:W-:Y:S01]  /*3b70*/  NOP ;  /* 0x0000000000007918 */ /* 0x000fe20000000000 */
[----:B----4-:R-:W-:Y:S05]  /*3b80*/  EXIT ;  /* 0x000000000000794d */ /* 0x010fea0003800000 */
.L_x_51:
[----:B------:R-:W-:-:S09]  /*3b90*/  UISETP.NE.OR UP2, UPT, UR8, 0x3, !UP2 ;  /* 0x000000030800788c */ /* 0x000fd2000d745670 */
[----:B------:R-:W-:Y:S05]  /*3ba0*/  BRA.U UP2, `(.L_x_70) ;  /* 0x0000000d02407547 */ /* 0x000fea000b800000 */
[----:B------:R-:W1:Y:S01]  /*3bb0*/  LDC R0, c[0x0][0xb30] ;  /* 0x0002cc00ff007b82 */ /* 0x000e620000000800 */
[----:B------:R-:W2:Y:S01]  /*3bc0*/  LDCU.64 UR8, c[0x0][0x888] ;  /* 0x00011100ff0877ac */ /* 0x000ea20008000a00 */
[----:B------:R-:W-:Y:S02]  /*3bd0*/  HFMA2 R29, -RZ, RZ, 0, 0 ;  /* 0x00000000ff1d7431 */ /* 0x000fe400000001ff */
[----:B------:R-:W-:Y:S01]  /*3be0*/  IMAD.MOV.U32 R31, RZ, RZ, 0x1 ;  /* 0x00000001ff1f7424 */ /* 0x000fe200078e00ff */
[----:B------:R-:W-:Y:S01]  /*3bf0*/  MOV R23, 0x1000 ;  /* 0x0000100000177802 */ /* 0x000fe20000000f00 */
[----:B------:R-:W4:Y:S01]  /*3c00*/  LDCU.64 UR4, c[0x0][0x890] ;  /* 0x00011200ff0477ac */ /* 0x000f220008000a00 */
[----:B------:R-:W-:Y:S01]  /*3c10*/  IMAD.MOV.U32 R30, RZ, RZ, RZ ;  /* 0x000000ffff1e7224 */ /* 0x000fe200078e00ff */
[----:B------:R-:W3:Y:S01]  /*3c20*/  LDC R19, c[0x0][0x370] ;  /* 0x0000dc00ff137b82 */ /* 0x000ee20000000800 */
[----:B------:R-:W-:Y:S01]  /*3c30*/  UMOV UR7, 0x400 ;  /* 0x0000040000077882 */ /* 0x000fe20000000000 */
[----:B------:R-:W-:-:S02]  /*3c40*/  UPLOP3.LUT UP1, UPT, UPT, UPT, UPT, 0x40, 0x4 ;  /* 0x000000000004789c */ /* 0x000fc40003f2e870 */
[----:B------:R-:W-:-:S04]  /*3c50*/  ULEA UR7, UR37, UR7, 0x18 ;  /* 0x0000000725077291 */ /* 0x000fc8000f8ec0ff */
[----:B------:R-:W3:Y:S01]  /*3c60*/  LDC R2, c[0x0][0xb0c] ;  /* 0x0002c300ff027b82 */ /* 0x000ee20000000800 */
[----:B------:R-:W-:Y:S02]  /*3c70*/  UIADD3 UR13, UPT, UPT, UR7, 0x78, URZ ;  /* 0x00000078070d7890 */ /* 0x000fe4000fffe0ff */
[----:B--2---:R-:W-:Y:S02]  /*3c80*/  UISETP.NE.U32.AND UP2, UPT, UR8, URZ, UPT ;  /* 0x000000ff0800728c */ /* 0x004fe4000bf45070 */
[----:B------:R-:W-:Y:S02]  /*3c90*/  UIADD3 UR17, UPT, UPT, UR7, 0x70, URZ ;  /* 0x0000007007117890 */ /* 0x000fe4000fffe0ff */
[----:B----4-:R-:W-:Y:S01]  /*3ca0*/  UISETP.NE.U32.AND UP3, UPT, UR4, URZ, UPT ;  /* 0x000000ff0400728c */ /* 0x010fe2000bf65070 */
[----:B------:R-:W2:Y:S01]  /*3cb0*/  LDC R18, c[0x0][0xb20] ;  /* 0x0002c800ff127b82 */ /* 0x000ea20000000800 */
[----:B-1----:R-:W-:Y:S01]  /*3cc0*/  ISETP.NE.AND P1, PT, R0, 0x1, PT ;  /* 0x000000010000780c */ /* 0x002fe20003f25270 */
[----:B------:R-:W-:-:S02]  /*3cd0*/  UISETP.NE.AND.EX UP2, UPT, UR9, URZ, UPT, UP2 ;  /* 0x000000ff0900728c */ /* 0x000fc4000bf45320 */
[----:B------:R-:W-:Y:S02]  /*3ce0*/  UPRMT UR13, UR37, 0x654, UR13 ;  /* 0x00000654250d7896 */ /* 0x000fe4000800000d */
[----:B------:R-:W-:Y:S02]  /*3cf0*/  UISETP.NE.AND.EX UP3, UPT, UR5, URZ, UPT, UP3 ;  /* 0x000000ff0500728c */ /* 0x000fe4000bf65330 */
[----:B------:R-:W1:Y:S08]  /*3d00*/  LDC.64 R32, c[0x0][0x348] ;  /* 0x0000d200ff207b82 */ /* 0x000e700000000a00 */
[----:B------:R-:W4:Y:S08]  /*3d10*/  LDC.64 R16, c[0x0][0xb10] ;  /* 0x0002c400ff107b82 */ /* 0x000f300000000a00 */
[----:B------:R-:W1:Y:S08]  /*3d20*/  LDC.64 R6, c[0x0][0xb18] ;  /* 0x0002c600ff067b82 */ /* 0x000e700000000a00 */
[----:B------:R-:W1:Y:S08]  /*3d30*/  LDC.64 R4, c[0x0][0xb28] ;  /* 0x0002ca00ff047b82 */ /* 0x000e700000000a00 */
[----:B--23--:R-:W1:Y:S02]  /*3d40*/  LDC R22, c[0x0][0x374] ;  /* 0x0000dd00ff167b82 */ /* 0x00ce640000000800 */
.L_x_79:
[C---:B------:R-:W-:Y:S02]  /*3d50*/  LEA R0, R30.reuse, UR7, 0x3 ;  /* 0x000000071e007c11 */ /* 0x040fe4000f8e18ff */
[----:B------:R-:W-:Y:S02]  /*3d60*/  SHF.L.U32 R3, R29, 0x1f, RZ ;  /* 0x0000001f1d037819 */ /* 0x000fe400000006ff */
[----:B------:R-:W-:Y:S02]  /*3d70*/  LEA R24, R30, UR7, 0x4 ;  /* 0x000000071e187c11 */ /* 0x000fe4000f8e20ff */
[----:B--2---:R-:W2:Y:S02]  /*3d80*/  SYNCS.PHASECHK.TRANS64.TRYWAIT P0, [R0+URZ+0xa0], R3 ;  /* 0x0000a003000075a7 */ /* 0x004ea400080011ff */
[----:B--2---:R-:W-:Y:S05]  /*3d90*/  @!P0 BRA `(.L_x_71) ;  /* 0x0000003c00888947 */ /* 0x004fea0003800000 */
.L_x_141:
[----:B------:R-:W-:Y:S01]  /*3da0*/  ISETP.GE.AND P0, PT, R40, 0x1, PT ;  /* 0x000000012800780c */ /* 0x000fe20003f06270 */
[----:B------:R-:W3:Y:S01]  /*3db0*/  LDS.128 R24, [R24+0x130] ;  /* 0x0001300018187984 */ /* 0x000ee20000000c00 */
[----:B--2---:R-:W-:Y:S01]  /*3dc0*/  VIADD R0, R0, 0xb0 ;  /* 0x000000b000007836 */ /* 0x004fe20000000000 */
[----:B------:R-:W-:Y:S01]  /*3dd0*/  @!PT LDS RZ, [RZ] ;  /* 0x00000000fffff984 */ /* 0x000fe20000000800 */
[----:B------:R-:W-:Y:S01]  /*3de0*/  @!PT LDS RZ, [RZ] ;  /* 0x00000000fffff984 */ /* 0x000fe20000000800 */
[----:B------:R-:W-:Y:S01]  /*3df0*/  @!PT LDS RZ, [RZ] ;  /* 0x00000000fffff984 */ /* 0x000fe20000000800 */
[----:B------:R-:W-:Y:S01]  /*3e00*/  @!PT LDS RZ, [RZ] ;  /* 0x00000000fffff984 */ /* 0x000fe20000000800 */
[----:B------:R2:W-:Y:S06]  /*3e10*/  MEMBAR.ALL.CTA ;  /* 0x0000000000007992 */ /* 0x0005ec0000008000 */
[----:B--2---:R-:W2:Y:S01]  /*3e20*/  FENCE.VIEW.ASYNC.S ;  /* 0x00000000000073c6 */ /* 0x004ea20000000000 */
[----:B------:R-:W-:Y:S04]  /*3e30*/  PRMT R0, RZ, 0x654, R0 ;  /* 0x00000654ff007816 */ /* 0x000fe80000000000 */
[----:B--2---:R2:W-:Y:S01]  /*3e40*/  SYNCS.ARRIVE.TRANS64.RED.A1T0 RZ, [R0+URZ], RZ ;  /* 0x000000ff00ff79a7 */ /* 0x0045e200081004ff */
[----:B---3--:R-:W-:Y:S11]  /*3e50*/  LOP3.LUT P3, RZ, R26, 0x1, RZ, 0xc0, !PT ;  /* 0x000000011aff7812 */ /* 0x008ff6000786c0ff */
[----:B------:R-:W-:Y:S02]  /*3e60*/  @!UPT UIADD3 URZ, UPT, UPT, URZ, URZ, URZ ;  /* 0x000000fffffff290 */ /* 0x000fe4000fffe0ff */
[----:B------:R-:W-:Y:S02]  /*3e70*/  @P3 MOV R13, R24 ;  /* 0x00000018000d3202 */ /* 0x000fe40000000f00 */
[----:B------:R-:W-:Y:S01]  /*3e80*/  @P3 LOP3.LUT R8, R25, 0xffff, RZ, 0xc0, !PT ;  /* 0x0000ffff19083812 */ /* 0x000fe200078ec0ff */
[----:B--2---:R-:W-:Y:S06]  /*3e90*/  @!P0 BRA `(.L_x_72) ;  /* 0x0000000000a48947 */ /* 0x004fec0003800000 */
[----:B-1----:R-:W-:Y:S01]  /*3ea0*/  IMAD.HI.U32 R35, R22, R7, RZ ;  /* 0x0000000716237227 */ /* 0x002fe200078e00ff */
[----:B------:R-:W-:Y:S02]  /*3eb0*/  ISETP.NE.AND P0, PT, R6, 0x1, PT ;  /* 0x000000010600780c */ /* 0x000fe40003f05270 */
[----:B------:R-:W-:Y:S01]  /*3ec0*/  ISETP.NE.AND P2, PT, R40, 0x1, PT ;  /* 0x000000012800780c */ /* 0x000fe20003f45270 */
[----:B----4-:R-:W-:Y:S01]  /*3ed0*/  IMAD.HI.U32 R34, R19, R16, RZ ;  /* 0x0000001013227227 */ /* 0x010fe200078e00ff */
[----:B------:R-:W-:Y:S02]  /*3ee0*/  SHF.R.U32.HI R35, RZ, R18, R35 ;  /* 0x00000012ff237219 */ /* 0x000fe40000011623 */
[----:B------:R-:W-:Y:S01]  /*3ef0*/  ISETP.NE.AND P4, PT, R2, 0x1, PT ;  /* 0x000000010200780c */ /* 0x000fe20003f85270 */
[----:B------:R-:W-:Y:S01]  /*3f00*/  IMAD.HI.U32 R36, R13, R16, RZ ;  /* 0x000000100d247227 */ /* 0x000fe200078e00ff */
[----:B------:R-:W-:Y:S02]  /*3f10*/  SHF.R.U32.HI R34, RZ, R17, R34 ;  /* 0x00000011ff227219 */ /* 0x000fe40000011622 */
[----:B------:R-:W-:Y:S01]  /*3f20*/  SEL R3, R22, R35, !P0 ;  /* 0x0000002316037207 */ /* 0x000fe20004000000 */
[C---:B------:R-:W-:Y:S01]  /*3f30*/  IMAD.HI.U32 R35, R8.reuse, R7, RZ ;  /* 0x0000000708237227 */ /* 0x040fe200078e00ff */
[----:B------:R-:W-:Y:S02]  /*3f40*/  SEL R11, R19, R34, !P4 ;  /* 0x00000022130b7207 */ /* 0x000fe40006000000 */
[----:B------:R-:W-:Y:S01]  /*3f50*/  SHF.R.U32.HI R36, RZ, R17, R36 ;  /* 0x00000011ff247219 */ /* 0x000fe20000011624 */
[----:B------:R-:W-:Y:S01]  /*3f60*/  IMAD.HI.U32 R38, R3, R4, RZ ;  /* 0x0000000403267227 */ /* 0x000fe200078e00ff */
[----:B------:R-:W-:Y:S03]  /*3f70*/  SHF.R.U32.HI R35, RZ, R18, R35 ;  /* 0x00000012ff237219 */ /* 0x000fe60000011623 */
[----:B------:R-:W-:Y:S01]  /*3f80*/  IMAD.HI.U32 R34, R11, R4, RZ ;  /* 0x000000040b227227 */ /* 0x000fe200078e00ff */
[----:B------:R-:W-:Y:S02]  /*3f90*/  @P2 SHF.R.U32.HI R3, RZ, R5, R38 ;  /* 0x00000005ff032219 */ /* 0x000fe40000011626 */
[----:B------:R-:W-:Y:S02]  /*3fa0*/  SEL R9, R8, R35, !P0 ;  /* 0x0000002308097207 */ /* 0x000fe40004000000 */
[----:B------:R-:W-:Y:S01]  /*3fb0*/  @P2 SHF.R.U32.HI R11, RZ, R5, R34 ;  /* 0x00000005ff0b2219 */ /* 0x000fe20000011622 */
[C---:B------:R-:W-:Y:S01]  /*3fc0*/  IMAD R10, R40.reuse, R3, RZ ;  /* 0x00000003280a7224 */ /* 0x040fe200078e02ff */
[----:B------:R-:W-:Y:S01]  /*3fd0*/  SEL R3, R13, R36, !P4 ;  /* 0x000000240d037207 */ /* 0x000fe20006000000 */
[C---:B------:R-:W-:Y:S03]  /*3fe0*/  IMAD.HI.U32 R14, R9.reuse, R4, RZ ;  /* 0x00000004090e7227 */ /* 0x040fe600078e00ff */
[----:B------:R-:W-:Y:S01]  /*3ff0*/  ISETP.GE.AND P0, PT, R9, R10, PT ;  /* 0x0000000a0900720c */ /* 0x000fe20003f06270 */
[C---:B------:R-:W-:Y:S01]  /*4000*/  IMAD R12, R40.reuse, R11, RZ ;  /* 0x0000000b280c7224 */ /* 0x040fe200078e02ff */
[-C--:B------:R-:W-:Y:S04]  /*4010*/  SHF.R.U32.HI R14, RZ, R5.reuse, R14 ;  /* 0x00000005ff0e7219 */ /* 0x080fe8000001160e */
[----:B------:R-:W-:Y:S02]  /*4020*/  ISETP.GE.OR P0, PT, R3, R12, P0 ;  /* 0x0000000c0300720c */ /* 0x000fe40000706670 */
[----:B------:R-:W-:Y:S05]  /*4030*/  SEL R15, R9, R14, !P2 ;  /* 0x0000000e090f7207 */ /* 0x000fea0005000000 */
[----:B------:R-:W-:Y:S04]  /*4040*/  IMAD.MOV R14, RZ, RZ, -R15 ;  /* 0x000000ffff0e7224 */ /* 0x000fe800078e0a0f */
[----:B------:R-:W-:Y:S02]  /*4050*/  IMAD R14, R40, R14, R9 ;  /* 0x0000000e280e7224 */ /* 0x000fe400078e0209 */
[C---:B------:R-:W-:Y:S05]  /*4060*/  @!P0 IMAD.HI.U32 R10, R3.reuse, R4, RZ ;  /* 0x00000004030a8227 */ /* 0x040fea00078e00ff */
[----:B------:R-:W-:Y:S04]  /*4070*/  @!P0 SHF.R.U32.HI R10, RZ, R5, R10 ;  /* 0x00000005ff0a8219 */ /* 0x000fe8000001160a */
[----:B------:R-:W-:Y:S01]  /*4080*/  @!P0 SEL R0, R3, R10, !P2 ;  /* 0x0000000a03008207 */ /* 0x000fe20005000000 */
[----:B------:R-:W-:Y:S03]  /*4090*/  IMAD.MOV R10, RZ, RZ, -R3 ;  /* 0x000000ffff0a7224 */ /* 0x000fe600078e0a03 */
[----:B------:R-:W-:Y:S01]  /*40a0*/  @!P0 IADD3 R15, PT, PT, R15, -R0, RZ ;  /* 0x800000000f0f8210 */ /* 0x000fe20007ffe0ff */
[----:B------:R-:W-:Y:S01]  /*40b0*/  @!P0 IMAD R0, R11, R14, R0 ;  /* 0x0000000e0b008224 */ /* 0x000fe200078e0200 */
[----:B------:R-:W-:Y:S01]  /*40c0*/  IADD3 R11, PT, PT, -R9, RZ, RZ ;  /* 0x000000ff090b7210 */ /* 0x000fe20007ffe1ff */
[----:B------:R-:W-:Y:S02]  /*40d0*/  IMAD R13, R2, R10, R13 ;  /* 0x0000000a020d7224 */ /* 0x000fe400078e020d */
[----:B------:R-:W-:Y:S02]  /*40e0*/  @!P0 IMAD R9, R15, R40, R3 ;  /* 0x000000280f098224 */ /* 0x000fe400078e0203 */
[----:B------:R-:W-:Y:S02]  /*40f0*/  @!P0 IMAD.MOV.U32 R3, RZ, RZ, R0 ;  /* 0x000000ffff038224 */ /* 0x000fe400078e0000 */
[----:B------:R-:W-:Y:S02]  /*4100*/  IMAD R8, R6, R11, R8 ;  /* 0x0000000b06087224 */ /* 0x000fe400078e0208 */
[----:B------:R-:W-:Y:S02]  /*4110*/  IMAD R13, R3, R2, R13 ;  /* 0x00000002030d7224 */ /* 0x000fe400078e020d */
[----:B------:R-:W-:Y:S02]  /*4120*/  IMAD R8, R9, R6, R8 ;  /* 0x0000000609087224 */ /* 0x000fe400078e0208 */
.L_x_72:
[----:B------:R-:W-:Y:S05]  /*4130*/  BRA.U UP1, `(.L_x_73) ;  /* 0x0000000101107547 */ /* 0x000fea000b800000 */
[----:B------:R-:W-:Y:S04]  /*4140*/  MOV R0, UR6 ;  /* 0x0000000600007c02 */ /* 0x000fe80008000f00 */
[----:B------:R-:W-:Y:S04]  /*4150*/  SHF.L.U32 R3, R0, 0x1f, RZ ;  /* 0x0000001f00037819 */ /* 0x000fe800000006ff */
[----:B------:R-:W2:Y:S02]  /*4160*/  SYNCS.PHASECHK.TRANS64.TRYWAIT P0, [UR7+0x98], R3 ;  /* 0x00009803ff0075a7 */ /* 0x000ea40008001107 */
[----:B--2---:R-:W-:Y:S05]  /*4170*/  @!P0 BRA `(.L_x_74) ;  /* 0x0000003800a48947 */ /* 0x004fea0003800000 */
.L_x_73:
[----:B------:R-:W-:Y:S02]  /*4180*/  R2UR UR19, R21 ;  /* 0x00000000151372ca */ /* 0x000fe400000e0000 */
[----:B------:R-:W-:Y:S02]  /*4190*/  R2UR UR18, R20 ;  /* 0x00000000141272ca */ /* 0x000fe400000e0000 */
[----:B------:R-:W-:Y:S02]  /*41a0*/  ISETP.NE.U32.AND P2, PT, RZ, UR4, PT ;  /* 0x00000004ff007c0c */ /* 0x000fe4000bf45070 */
[----:B------:R-:W-:Y:S02]  /*41b0*/  SHF.L.U32 R12, R31, 0x1f, RZ ;  /* 0x0000001f1f0c7819 */ /* 0x000fe400000006ff */
[----:B------:R-:W-:Y:S05]  /*41c0*/  ISETP.NE.AND.EX P2, PT, RZ, UR5, PT, P2 ;  /* 0x00000005ff007c0c */ /* 0x000fea000bf45320 */
[----:B------:R-:W-:Y:S02]  /*41d0*/  USHF.L.U32 UR19, UR19, 0x6, URZ ;  /* 0x0000000613137899 */ /* 0x000fe400080006ff */
[----:B------:R-:W-:Y:S01]  /*41e0*/  USHF.L.U32 UR18, UR18, 0x7, URZ ;  /* 0x0000000712127899 */ /* 0x000fe200080006ff */
[----:B------:R-:W-:Y:S11]  /*41f0*/  BRA.U !UP3, `(.L_x_75) ;  /* 0x000000010b347547 */ /* 0x000ff6000b800000 */
[----:B------:R-:W-:Y:S01]  /*4200*/  UPLOP3.LUT UP0, UPT, UPT, UPT, UP2, 0x80, 0x8 ;  /* 0x000000000008789c */ /* 0x000fe20003f0f020 */
[----:B--2---:R-:W-:Y:S02]  /*4210*/  HFMA2 R0, -RZ, RZ, 0, 5.9604644775390625e-08 ;  /* 0x00000001ff007431 */ /* 0x004fe400000001ff */
[----:B------:R-:W-:Y:S03]  /*4220*/  IMAD.MOV.U32 R91, RZ, RZ, 0x1 ;  /* 0x00000001ff5b7424 */ /* 0x000fe600078e00ff */
[----:B------:R-:W-:Y:S05]  /*4230*/  PLOP3.LUT P0, PT, PT, PT, UP0, 0x80, 0x8 ;  /* 0x000000000008781c */ /* 0x000fea0003f0f008 */
[----:B------:R-:W2:Y:S01]  /*4240*/  @UP0 LDCU.64 UR10, c[0x0][0x888] ;  /* 0x00011100ff0a07ac */ /* 0x000ea20008000a00 */
[----:B------:R-:W-:Y:S07]  /*4250*/  @UP0 UIMAD UR8, UR36, UR4, URZ ;  /* 0x00000004240802a4 */ /* 0x000fee000f8e02ff */
[----:B------:R-:W-:Y:S01]  /*4260*/  @!P0 PRMT R91, R0, 0x7610, R91 ;  /* 0x00007610005b8816 */ /* 0x000fe2000000005b */
[----:B--2---:R-:W-:Y:S03]  /*4270*/  @UP0 UIMAD.WIDE UR10, UR8, 0x4, UR10 ;  /* 0x00000004080a08a5 */ /* 0x004fe6000f8e020a */
[----:B------:R-:W2:Y:S03]  /*4280*/  @!UP0 LDCU UR8, c[0x0][0x880] ;  /* 0x00011000ff0887ac */ /* 0x000ea60008000800 */
[----:B------:R-:W-:Y:S01]  /*4290*/  IMAD.U32 R10, RZ, RZ, UR10 ;  /* 0x0000000aff0a7e24 */ /* 0x000fe2000f8e00ff */
[----:B------:R-:W-:Y:S05]  /*42a0*/  MOV R11, UR11 ;  /* 0x0000000b000b7c02 */ /* 0x000fea0008000f00 */
[----:B-----5:R3:W5:Y:S02]  /*42b0*/  @P0 LDG.E R50, desc[UR46][R10.64] ;  /* 0x0000002e0a320981 */ /* 0x020764000c1e1900 */
[----:B--23--:R-:W-:Y:S07]  /*42c0*/  @!P0 IMAD.U32 R50, RZ, RZ, UR8 ;  /* 0x00000008ff328e24 */ /* 0x00cfee000f8e00ff */
.L_x_75:
[----:B-----5:R-:W-:Y:S01]  /*42d0*/  @!P2 ISETP.EQ.AND P0, PT, R50, RZ, PT ;  /* 0x000000ff3200a20c */ /* 0x020fe20003f02270 */
[----:B------:R-:W-:Y:S01]  /*42e0*/  @!UPT UIADD3 URZ, UPT, UPT, URZ, URZ, URZ ;  /* 0x000000fffffff290 */ /* 0x000fe2000fffe0ff */
[----:B------:R-:W-:Y:S11]  /*42f0*/  @!P2 BRA `(.L_x_76) ;  /* 0x000000000014a947 */ /* 0x000ff60003800000 */
[----:B------:R-:W-:Y:S02]  /*4300*/  LOP3.LUT P2, RZ, R91, 0xff, RZ, 0xc0, !PT ;  /* 0x000000ff5bff7812 */ /* 0x000fe4000784c0ff */
[----:B------:R-:W-:Y:S04]  /*4310*/  PLOP3.LUT P0, PT, PT, PT, UP0, 0x80, 0x8 ;  /* 0x000000000008781c */ /* 0x000fe80003f0f008 */
[----:B------:R-:W-:Y:S07]  /*4320*/  PLOP3.LUT P0, PT, P0, PT, PT, 0x8, 0x80 ;  /* 0x000000000080781c */ /* 0x000fee000070e170 */
[----:B------:R-:W-:Y:S11]  /*4330*/  @P2 ISETP.EQ.AND P0, PT, R50, RZ, PT ;  /* 0x000000ff3200220c */ /* 0x000ff60003f02270 */
[----:B------:R-:W-:Y:S02]  /*4340*/  @!UPT UIADD3 URZ, UPT, UPT, URZ, URZ, URZ ;  /* 0x000000fffffff290 */ /* 0x000fe4000fffe0ff */
.L_x_76:
[----:B------:R-:W3:Y:S01]  /*4350*/  SYNCS.PHASECHK.TRANS64.TRYWAIT P2, [UR7+0x80], R12 ;  /* 0x0000800cff0075a7 */ /* 0x000ee20008041107 */
[----:B------:R-:W-:Y:S04]  /*4360*/  ELECT P4, URZ, PT ;  /* 0x0000000000ff782f */ /* 0x000fe80003880000 */
[----:B------:R-:W-:Y:S11]  /*4370*/  PLOP3.LUT P4, PT, P0, P4, PT, 0xf2, 0x2f ;  /* 0x00000000002f781c */ /* 0x000ff60000789e72 */
[----:B------:R-:W-:Y:S02]  /*4380*/  @!UPT UIADD3 URZ, UPT, UPT, URZ, URZ, URZ ;  /* 0x000000fffffff290 */ /* 0x000fe4000fffe0ff */
[----:B-1----:R-:W-:Y:S05]  /*4390*/  @!P4 IADD3 R21, P0, PT, R32, 0x580, RZ ;  /* 0x000005802015c810 */ /* 0x002fea0007f1e0ff */
[----:B------:R-:W-:Y:S01]  /*43a0*/  @!P4 IMAD.X R20, RZ, RZ, R33, P0 ;  /* 0x000000ffff14c224 */ /* 0x000fe200000e0621 */
[----:B---3--:R-:W-:Y:S07]  /*43b0*/  @!P2 BRA `(.L_x_77) ;  /* 0x00000038002ca947 */ /* 0x008fee0003800000 */
.L_x_144:
[----:B------:R-:W3:Y:S01]  /*43c0*/  LDC.64 R14, c[0x0][0xb10] ;  /* 0x0002c400ff0e7b82 */ /* 0x000ee20000000a00 */
[----:B------:R-:W-:Y:S01]  /*43d0*/  @!P4 R2UR UR8, R20 ;  /* 0x000000001408c2ca */ /* 0x000fe200000e0000 */
[----:B------:R-:W-:Y:S01]  /*43e0*/  VOTEU.ALL UP1, P4 ;  /* 0x0000000000ff7886 */ /* 0x000fe20002020000 */
[----:B------:R-:W-:Y:S01]  /*43f0*/  @!P4 R2UR UR9, R21 ;  /* 0x000000001509c2ca */ /* 0x000fe200000e0000 */
[----:B------:R-:W-:Y:S01]  /*4400*/  UMOV UR10, 0x0 ;  /* 0x00000000000a7882 */ /* 0x000fe20000000000 */
[----:B------:R-:W-:Y:S03]  /*4410*/  UMOV UR11, 0x10000000 ;  /* 0x10000000000b7882 */ /* 0x000fe60000000000 */
[----:B------:R-:W5:Y:S01]  /*4420*/  LDC.64 R10, c[0x0][0xb18] ;  /* 0x0002c600ff0a7b82 */ /* 0x000f620000000a00 */
[----:B------:R-:W-:Y:S01]  /*4430*/  @!UP1 UIADD3 UR16, UPT, UPT, UR7, 0x200, URZ ;  /* 0x0000020007109890 */ /* 0x000fe2000fffe0ff */
[----:B------:R-:W-:Y:S01]  /*4440*/  @P3 SHF.R.U32.HI R28, RZ, 0x10, R25 ;  /* 0x00000010ff1c3819 */ /* 0x000fe20000011619 */
[----:B------:R-:W-:Y:S01]  /*4450*/  VOTEU.ALL UP1, P4 ;  /* 0x0000000000ff7886 */ /* 0x000fe20002020000 */
[----:B------:R-:W-:Y:S01]  /*4460*/  UMOV UR20, UR36 ;  /* 0x0000002400147c82 */ /* 0x000fe20008000000 */
[----:B------:R-:W-:Y:S03]  /*4470*/  VIADD R30, R30, 0x1 ;  /* 0x000000011e1e7836 */ /* 0x000fe60000000000 */
[----:B--2---:R-:W2:Y:S01]  /*4480*/  @!P1 LDC R0, c[0x0][0xb20] ;  /* 0x0002c800ff009b82 */ /* 0x004ea20000000800 */
[----:B------:R-:W-:Y:S01]  /*4490*/  IMAD.U32 R21, RZ, RZ, UR8 ;  /* 0x00000008ff157e24 */ /* 0x000fe2000f8e00ff */
[----:B------:R-:W-:Y:S06]  /*44a0*/  UPRMT UR8, UR37, 0x654, UR17 ;  /* 0x0000065425087896 */ /* 0x000fec0008000011 */
[----:B-1----:R-:W1:Y:S01]  /*44b0*/  @!P1 LDC R3, c[0x0][0xb0c] ;  /* 0x0002c300ff039b82 */ /* 0x002e620000000800 */
[----:B------:R-:W-:Y:S01]  /*44c0*/  IMAD.U32 R20, RZ, RZ, UR9 ;  /* 0x00000009ff147e24 */ /* 0x000fe2000f8e00ff */
[----:B------:R-:W-:Y:S04]  /*44d0*/  @!P4 R2UR UR15, R21 ;  /* 0x00000000150fc2ca */ /* 0x000fe800000e0000 */
[----:B------:R-:W-:Y:S01]  /*44e0*/  @!P4 R2UR UR14, R20 ;  /* 0x00000000140ec2ca */ /* 0x000fe200000e0000 */
[----:B------:R-:W-:Y:S11]  /*44f0*/  @!P4 IMAD.MOV.U32 R20, RZ, RZ, 0x1000 ;  /* 0x00001000ff14c424 */ /* 0x000ff600078e00ff */
[----:B------:R-:W-:Y:S01]  /*4500*/  @!UPT UIADD3 URZ, UPT, UPT, URZ, URZ, URZ ;  /* 0x000000fffffff290 */ /* 0x000fe2000fffe0ff */
[----:B------:R1:W-:Y:S01]  /*4510*/  @!UP1 UTMALDG.3D [UR16], [UR14], desc[UR10] ;  /* 0x00000a100e0095b4 */ /* 0x0003e20008011000 */
[----:B------:R1:W-:Y:S02]  /*4520*/  @!P4 SYNCS.ARRIVE.TRANS64.RED.A0TR RZ, [UR7+0x70], R20 ;  /* 0x00007014ffffc9a7 */ /* 0x0003e40008300407 */
[----:B-1----:R-:W-:Y:S01]  /*4530*/  @!P1 ISETP.NE.AND P2, PT, R3, 0x1, PT ;  /* 0x000000010300980c */ /* 0x002fe20003f45270 */
[C---:B---3--:R-:W-:Y:S01]  /*4540*/  @!P1 IMAD.HI.U32 R14, R13.reuse, R14, RZ ;  /* 0x0000000e0d0e9227 */ /* 0x048fe200078e00ff */
[----:B-----5:R-:W-:Y:S03]  /*4550*/  @!P1 ISETP.NE.AND P0, PT, R10, 0x1, PT ;  /* 0x000000010a00980c */ /* 0x020fe60003f05270 */
[C---:B------:R-:W-:Y:S01]  /*4560*/  @!P1 IMAD.HI.U32 R11, R8.reuse, R11, RZ ;  /* 0x0000000b080b9227 */ /* 0x040fe200078e00ff */
[----:B------:R-:W-:Y:S04]  /*4570*/  @!P1 SHF.R.U32.HI R14, RZ, R15, R14 ;  /* 0x0000000fff0e9219 */ /* 0x000fe8000001160e */
[----:B--2---:R-:W-:Y:S01]  /*4580*/  @!P1 SHF.R.U32.HI R9, RZ, R0, R11 ;  /* 0x00000000ff099219 */ /* 0x004fe2000001160b */
[----:B------:R-:W-:Y:S01]  /*4590*/  SYNCS.ARRIVE.TRANS64.RED.A1T0 RZ, [UR8], RZ ;  /* 0x000000ffffff79a7 */ /* 0x000fe20008100408 */
[----:B------:R-:W-:Y:S02]  /*45a0*/  @!P1 SEL R14, R13, R14, !P2 ;  /* 0x0000000e0d0e9207 */ /* 0x000fe40005000000 */
[----:B------:R-:W-:Y:S01]  /*45b0*/  @!P1 SEL R9, R8, R9, !P0 ;  /* 0x0000000908099207 */ /* 0x000fe20004000000 */
[----:B------:R-:W1:Y:S04]  /*45c0*/  SYNCS.PHASECHK.TRANS64.TRYWAIT P5, [UR7+0x88], R12 ;  /* 0x0000880cff0075a7 */ /* 0x000e6800080a1107 */
[----:B------:R-:W-:Y:S02]  /*45d0*/  @!P1 IMAD.IADD R0, R9, 0x1, -R14 ;  /* 0x0000000109009824 */ /* 0x000fe400078e0a0e */
[----:B------:R-:W-:Y:S02]  /*45e0*/  @!P1 IMAD.IADD R9, R14, 0x1, -R9 ;  /* 0x000000010e099824 */ /* 0x000fe400078e0a09 */
[----:B------:R-:W-:Y:S02]  /*45f0*/  @!P1 IMAD R13, R0, R3, R13 ;  /* 0x00000003000d9224 */ /* 0x000fe400078e020d */
[----:B------:R-:W-:Y:S01]  /*4600*/  @!P1 IMAD R8, R9, R10, R8 ;  /* 0x0000000a09089224 */ /* 0x000fe200078e0208 */
[----:B-1----:R-:W-:Y:S06]  /*4610*/  @!P5 BRA `(.L_x_78) ;  /* 0x0000003400acd947 */ /* 0x002fec0003800000 */
.L_x_146:
[----:B-1----:R-:W-:Y:S01]  /*4620*/  @!P4 IADD3 R3, P0, PT, R32, 0x580, RZ ;  /* 0x000005802003c810 */ /* 0x002fe20007f1e0ff */
[----:B------:R-:W-:Y:S01]  /*4630*/  VOTEU.ALL UP1, P4 ;  /* 0x0000000000ff7886 */ /* 0x000fe20002020000 */
[----:B------:R-:W-:Y:S01]  /*4640*/  UMOV UR20, 0x0 ;  /* 0x0000000000147882 */ /* 0x000fe20000000000 */
[----:B------:R-:W-:Y:S01]  /*4650*/  UMOV UR21, 0x10000000 ;  /* 0x1000000000157882 */ /* 0x000fe20000000000 */
[----:B------:R-:W-:Y:S01]  /*4660*/  @!P4 R2UR UR9, R3 ;  /* 0x000000000309c2ca */ /* 0x000fe200000e0000 */
[----:B------:R-:W-:Y:S01]  /*4670*/  @!P4 IMAD.X R0, RZ, RZ, R33, P0 ;  /* 0x000000ffff00c224 */ /* 0x000fe200000e0621 */
[----:B------:R-:W-:Y:S01]  /*4680*/  @!UP1 UIADD3 UR10, UPT, UPT, UR18, 0x40, URZ ;  /* 0x00000040120a9890 */ /* 0x000fe2000fffe0ff */
[----:B------:R-:W-:Y:S01]  /*4690*/  ISETP.NE.AND P0, PT, R30, 0x2, PT ;  /* 0x000000021e00780c */ /* 0x000fe20003f05270 */
[----:B------:R-:W-:Y:S01]  /*46a0*/  UMOV UR11, UR19 ;  /* 0x00000013000b7c82 */ /* 0x000fe20008000000 */
[----:B------:R-:W-:Y:S01]  /*46b0*/  UMOV UR12, UR36 ;  /* 0x00000024000c7c82 */ /* 0x000fe20008000000 */
[----:B------:R-:W-:Y:S01]  /*46c0*/  @!P4 R2UR UR8, R0 ;  /* 0x000000000008c2ca */ /* 0x000fe200000e0000 */
[----:B------:R-:W-:Y:S01]  /*46d0*/  IMAD.IADD R20, R8, 0x1, R83 ;  /* 0x0000000108147824 */ /* 0x000fe200078e0253 */
[----:B------:R-:W-:Y:S01]  /*46e0*/  @P3 R2UR UR36, R28 ;  /* 0x000000001c2432ca */ /* 0x000fe200000e0000 */
[----:B------:R-:W-:Y:S01]  /*46f0*/  IMAD.IADD R21, R13, 0x1, R90 ;  /* 0x000000010d157824 */ /* 0x000fe200078e025a */
[----:B------:R-:W-:Y:S02]  /*4700*/  SEL R0, RZ, 0x1, P0 ;  /* 0x00000001ff007807 */ /* 0x000fe40000000000 */
[----:B------:R-:W-:Y:S01]  /*4710*/  LOP3.LUT R31, R31, 0x1, RZ, 0x3c, !PT ;  /* 0x000000011f1f7812 */ /* 0x000fe200078e3cff */
[----:B------:R-:W-:Y:S01]  /*4720*/  IMAD.U32 R10, RZ, RZ, UR9 ;  /* 0x00000009ff0a7e24 */ /* 0x000fe2000f8e00ff */
[----:B------:R-:W-:Y:S01]  /*4730*/  @!UP1 UIADD3 UR9, UPT, UPT, UR7, 0x78, URZ ;  /* 0x0000007807099890 */ /* 0x000fe2000fffe0ff */
[----:B------:R-:W-:Y:S02]  /*4740*/  LOP3.LUT R29, R29, R0, RZ, 0x3c, !PT ;  /* 0x000000001d1d7212 */ /* 0x000fe400078e3cff */
[----:B------:R-:W-:Y:S02]  /*4750*/  SEL R30, R30, RZ, P0 ;  /* 0x000000ff1e1e7207 */ /* 0x000fe40000000000 */
[----:B------:R-:W-:Y:S01]  /*4760*/  IMAD.U32 R11, RZ, RZ, UR8 ;  /* 0x00000008ff0b7e24 */ /* 0x000fe2000f8e00ff */
[----:B------:R-:W-:Y:S01]  /*4770*/  @!P4 R2UR UR14, R10 ;  /* 0x000000000a0ec2ca */ /* 0x000fe200000e0000 */
[----:B------:R-:W-:Y:S01]  /*4780*/  @!UP1 UIADD3 UR8, UPT, UPT, UR7, 0x1200, URZ ;  /* 0x0000120007089890 */ /* 0x000fe2000fffe0ff */
[----:B------:R-:W-:Y:S02]  /*4790*/  VOTEU.ALL UP1, P4 ;  /* 0x0000000000ff7886 */ /* 0x000fe40002020000 */
[----:B------:R-:W-:Y:S11]  /*47a0*/  @!P4 R2UR UR15, R11 ;  /* 0x000000000b0fc2ca */ /* 0x000ff600000e0000 */
[----:B------:R-:W-:Y:S02]  /*47b0*/  @!UPT UIADD3 URZ, UPT, UPT, URZ, URZ, URZ ;  /* 0x000000fffffff290 */ /* 0x000fe4000fffe0ff */
[----:B------:R2:W-:Y:S01]  /*47c0*/  @!UP1 UTMALDG.3D [UR8], [UR14], desc[UR20] ;  /* 0x000014080e0095b4 */ /* 0x0005e20008011000 */
[----:B------:R2:W-:Y:S01]  /*47d0*/  @!P4 SYNCS.ARRIVE.TRANS64.RED.A0TR RZ, [UR7+0x78], R23 ;  /* 0x00007817ffffc9a7 */ /* 0x0005e20008300407 */
[----:B------:R-:W-:Y:S01]  /*47e0*/  UPLOP3.LUT UP1, UPT, UPT, UPT, UPT, 0x80, 0x8 ;  /* 0x000000000008789c */ /* 0x000fe20003f2f070 */
[----:B------:R-:W-:Y:S01]  /*47f0*/  SYNCS.ARRIVE.TRANS64.RED.A1T0 RZ, [UR13], RZ ;  /* 0x000000ffffff79a7 */ /* 0x000fe2000810040d */
[----:B------:R-:W-:Y:S09]  /*4800*/  @P3 BRA `(.L_x_79) ;  /* 0xfffffff400503947 */ /* 0x000ff2000383ffff */
[----:B------:R-:W-:-:S04]  /*4810*/  SHF.L.U32 R3, R31, 0x1f, RZ ;  /* 0x0000001f1f037819 */ /* 0x000fc800000006ff */
[----:B------:R-:W1:Y:S02]  /*4820*/  SYNCS.PHASECHK.TRANS64.TRYWAIT P0, [UR7+0x80], R3 ;  /* 0x00008003ff0075a7 */ /* 0x000e640008001107 */
[----:B-1----:R-:W-:Y:S05]  /*4830*/  @!P0 BRA `(.L_x_80) ;  /* 0x00000034003c8947 */ /* 0x002fea0003800000 */
.L_x_148:
[----:B-1----:R-:W-:-:S07]  /*4840*/  MOV R0, UR7 ;  /* 0x0000000700007c02 */ /* 0x002fce0008000f00 */
.L_x_81:
[----:B-1----:R-:W-:-:S04]  /*4850*/  SHF.L.U32 R3, R31, 0x1f, RZ ;  /* 0x0000001f1f037819 */ /* 0x002fc800000006ff */
[----:B------:R1:W3:Y:S03]  /*4860*/  SYNCS.PHASECHK.TRANS64.TRYWAIT P0, [R0+URZ+0x88], R3 ;  /* 0x00008803000075a7 */ /* 0x0002e600080011ff */
[----:B---3--:R-:W-:Y:S05]  /*4870*/  @!P0 NANOSLEEP.SYNCS 0x989680 ;  /* 0x009896800000895d */ /* 0x008fea0003900000 */
[----:B------:R-:W3:Y:S02]  /*4880*/  @!P0 SYNCS.PHASECHK.TRANS64 P0, [R0+URZ+0x88], R3 ;  /* 0x00008803000085a7 */ /* 0x000ee400080010ff */
[----:B--23--:R-:W-:Y:S05]  /*4890*/  @P0 EXIT ;  /* 0x000000000000094d */ /* 0x00cfea0003800000 */
[----:B------:R-:W-:Y:S05]  /*48a0*/  BRA `(.L_x_81) ;  /* 0xfffffffc00e87947 */ /* 0x000fea000383ffff */
.L_x_70:
[----:B------:R-:W-:-:S06]  /*48b0*/  UISETP.GE.AND UP1, UPT, UR8, 0x4, UPT ;  /* 0x000000040800788c */ /* 0x000fcc000bf26270 */
[----:B------:R-:W-:-:S13]  /*48c0*/  PLOP3.LUT P0, PT, PT, PT, UP1, 0x80, 0x8 ;  /* 0x000000000008781c */ /* 0x000fda0003f0f018 */
[----:B------:R-:W-:Y:S05]  /*48d0*/  @!P0 EXIT ;  /* 0x000000000000894d */ /* 0x000fea0003800000 */
[----:B------:R-:W-:Y:S01]  /*48e0*/  BAR.SYNC.DEFER_BLOCKING 0x6, 0xa0 ;  /* 0x0182800000007b1d */ /* 0x000fe20000010000 */
[C---:B------:R-:W-:Y:S01]  /*48f0*/  IMAD.SHL.U32 R2, R103.reuse, 0x40, RZ ;  /* 0x0000004067027824 */ /* 0x040fe200078e00ff */
[C---:B------:R-:W-:Y:S01]  /*4900*/  LOP3.LUT R105, R103.reuse, 0x60, RZ, 0xc0, !PT ;  /* 0x0000006067697812 */ /* 0x040fe200078ec0ff */
[C---:B------:R-:W-:Y:S02]  /*4910*/  IMAD.SHL.U32 R95, R103.reuse, 0x20, RZ ;  /* 0x00000020675f7824 */ /* 0x040fe400078e00ff */
[----:B------:R-:W-:Y:S02]  /*4920*/  HFMA2 R44, -RZ, RZ, 0, 0 ;  /* 0x00000000ff2c7431 */ /* 0x000fe400000001ff */
[C---:B------:R-:W-:Y:S01]  /*4930*/  IMAD.SHL.U32 R0, R103.reuse, 0x8, RZ ;  /* 0x0000000867007824 */ /* 0x040fe200078e00ff */
[----:B------:R-:W-:Y:S01]  /*4940*/  UMOV UR49, 0x400 ;  /* 0x0000040000317882 */ /* 0x000fe20000000000 */
[----:B------:R-:W1:Y:S01]  /*4950*/  LDC R93, c[0x0][0x370] ;  /* 0x0000dc00ff5d7b82 */ /* 0x000e620000000800 */
[----:B------:R-:W-:Y:S01]  /*4960*/  ULEA UR49, UR37, UR49, 0x18 ;  /* 0x0000003125317291 */ /* 0x000fe2000f8ec0ff */
[----:B------:R-:W-:Y:S01]  /*4970*/  LOP3.LUT R5, R2, 0x180, RZ, 0xc0, !PT ;  /* 0x0000018002057812 */ /* 0x000fe200078ec0ff */
[----:B------:R-:W-:Y:S01]  /*4980*/  IMAD.U32 R46, R103, 0x10000, RZ ;  /* 0x00010000672e7824 */ /* 0x000fe200078e00ff */
[----:B------:R-:W-:Y:S01]  /*4990*/  LOP3.LUT R95, R95, 0xc00, RZ, 0xc0, !PT ;  /* 0x00000c005f5f7812 */ /* 0x000fe200078ec0ff */
[----:B------:R-:W-:Y:S01]  /*49a0*/  UIADD3 UR4, UPT, UPT, UR49, 0x2200, URZ ;  /* 0x0000220031047890 */ /* 0x000fe2000fffe0ff */
[----:B------:R-:W-:Y:S01]  /*49b0*/  LOP3.LUT R0, R5, 0x30, R0, 0xf8, !PT ;  /* 0x0000003005007812 */ /* 0x000fe200078ef800 */
[----:B------:R-:W-:Y:S01]  /*49c0*/  IMAD.SHL.U32 R5, R103, 0x2, RZ ;  /* 0x0000000267057824 */ /* 0x000fe200078e00ff */
[----:B------:R-:W2:Y:S01]  /*49d0*/  LDC R42, c[0x0][0xb0c] ;  /* 0x0002c300ff2a7b82 */ /* 0x000ea20000000800 */
[----:B------:R-:W-:Y:S01]  /*49e0*/  LOP3.LUT R95, R95, 0x40, R2, 0xf8, !PT ;  /* 0x000000405f5f7812 */ /* 0x000fe200078ef802 */
[----:B------:R-:W-:Y:S01]  /*49f0*/  IMAD.MOV.U32 R102, RZ, RZ, RZ ;  /* 0x000000ffff667224 */ /* 0x000fe200078e00ff */
[----:B------:R-:W-:Y:S01]  /*4a00*/  LOP3.LUT R46, R46, 0x600000, RZ, 0xc0, !PT ;  /* 0x006000002e2e7812 */ /* 0x000fe200078ec0ff */
[----:B------:R-:W-:Y:S01]  /*4a10*/  IMAD.MOV.U32 R107, RZ, RZ, RZ ;  /* 0x000000ffff6b7224 */ /* 0x000fe200078e00ff */
[----:B------:R-:W-:-:S02]  /*4a20*/  LOP3.LUT R0, R0, 0x20, R5, 0x78, !PT ;  /* 0x0000002000007812 */ /* 0x000fc400078e7805 */
[----:B------:R-:W-:Y:S02]  /*4a30*/  CS2R R100, SRZ ;  /* 0x0000000000647805 */ /* 0x000fe4000001ff00 */
[----:B------:R-:W-:Y:S01]  /*4a40*/  LOP3.LUT R95, R95, 0x200, R2, 0xf8, !PT ;  /* 0x000002005f5f7812 */ /* 0x000fe200078ef802 */
[----:B------:R-:W4:Y:S01]  /*4a50*/  LDC R92, c[0x0][0xb20] ;  /* 0x0002c800ff5c7b82 */ /* 0x000f220000000800 */
[----:B------:R-:W3:Y:S01]  /*4a60*/  LDS R3, [UR49+0x150] ;  /* 0x00015031ff037984 */ /* 0x000ee20008000800 */
[----:B------:R-:W-:Y:S01]  /*4a70*/  LOP3.LUT R103, R103, 0x2, RZ, 0xc0, !PT ;  /* 0x0000000267677812 */ /* 0x000fe200078ec0ff */
[----:B------:R-:W-:Y:S01]  /*4a80*/  IMAD.MOV.U32 R99, RZ, RZ, RZ ;  /* 0x000000ffff637224 */ /* 0x000fe200078e00ff */
[----:B------:R-:W-:Y:S01]  /*4a90*/  LOP3.LUT R95, R95, R0, RZ, 0xfc, !PT ;  /* 0x000000005f5f7212 */ /* 0x000fe200078efcff */
[----:B------:R-:W-:Y:S01]  /*4aa0*/  IMAD.U32 R104, RZ, RZ, UR4 ;  /* 0x00000004ff687e24 */ /* 0x000fe2000f8e00ff */
[----:B------:R-:W-:Y:S01]  /*4ab0*/  IADD3 R97, PT, PT, -R103, RZ, RZ ;  /* 0x000000ff67617210 */ /* 0x000fe20007ffe1ff */
[----:B------:R-:W1:Y:S01]  /*4ac0*/  LDCU.64 UR52, c[0x0][0x348] ;  /* 0x00006900ff3477ac */ /* 0x000e620008000a00 */
[----:B------:R-:W1:Y:S01]  /*4ad0*/  LDC R41, c[0x0][0xb30] ;  /* 0x0002cc00ff297b82 */ /* 0x000e620000000800 */
[----:B------:R-:W1:Y:S01]  /*4ae0*/  LDCU.64 UR38, c[0x0][0x888] ;  /* 0x00011100ff2677ac */ /* 0x000e620008000a00 */
[----:B------:R-:W1:Y:S06]  /*4af0*/  LDCU.64 UR44, c[0x0][0x890] ;  /* 0x00011200ff2c77ac */ /* 0x000e6c0008000a00 */
[----:B------:R-:W1:Y:S01]  /*4b00*/  LDC.64 R88, c[0x0][0xb10] ;  /* 0x0002c400ff587b82 */ /* 0x000e620000000a00 */
[----:B------:R-:W-:-:S07]  /*4b10*/  UIADD3 UR48, UPT, UPT, UR49, 0x200, URZ ;  /* 0x0000020031307890 */ /* 0x000fce000fffe0ff */
[----:B------:R-:W1:Y:S08]  /*4b20*/  LDC.64 R38, c[0x0][0xb18] ;  /* 0x0002c600ff267b82 */ /* 0x000e700000000a00 */
[----:B------:R-:W1:Y:S08]  /*4b30*/  LDC.64 R36, c[0x0][0xb28] ;  /* 0x0002ca00ff247b82 */ /* 0x000e700000000a00 */
[----:B------:R-:W1:Y:S01]  /*4b40*/  LDC.64 R86, c[0x0][0x8b0] ;  /* 0x00022c00ff567b82 */ /* 0x000e620000000a00 */
[----:B---3--:R-:W-:-:S07]  /*4b50*/  IMAD.IADD R46, R3, 0x1, R46 ;  /* 0x00000001032e7824 */ /* 0x008fce00078e022e */
[----:B------:R-:W3:Y:S08]  /*4b60*/  LDC.64 R84, c[0x0][0x8a8] ;  /* 0x00022a00ff547b82 */ /* 0x000ef00000000a00 */
[----:B--2-4-:R-:W1:Y:S02]  /*4b70*/  LDC R94, c[0x0][0x374] ;  /* 0x0000dd00ff5e7b82 */ /* 0x014e640000000800 */
.L_x_107:
[----:B------:R-:W-:Y:S02]  /*4b80*/  LEA R0, R107, UR49, 0x3 ;  /* 0x000000316b007c11 */ /* 0x000fe4000f8e18ff */
[----:B------:R-:W-:Y:S02]  /*4b90*/  SHF.L.U32 R3, R101, 0x1f, RZ ;  /* 0x0000001f65037819 */ /* 0x000fe400000006ff */
[----:B------:R-:W-:Y:S02]  /*4ba0*/  LEA R16, R107, UR49, 0x4 ;  /* 0x000000316b107c11 */ /* 0x000fe4000f8e20ff */
[----:B------:R-:W2:Y:S02]  /*4bb0*/  SYNCS.PHASECHK.TRANS64.TRYWAIT P0, [R0+URZ+0xa0], R3 ;  /* 0x0000a003000075a7 */ /* 0x000ea400080011ff */
[----:B-12---:R-:W-:Y:S05]  /*4bc0*/  @!P0 BRA `(.L_x_82) ;  /* 0x0000003000708947 */ /* 0x006fea0003800000 */
.L_x_149:
[----:B------:R-:W4:Y:S01]  /*4bd0*/  LDC.64 R12, c[0x0][0xb10] ;  /* 0x0002c400ff0c7b82 */ /* 0x000f220000000a00 */
[----:B------:R-:W3:Y:S01]  /*4be0*/  LDS.128 R16, [R16+0x130] ;  /* 0x0001300010107984 */ /* 0x000ee20000000c00 */
[----:B-1----:R-:W-:Y:S01]  /*4bf0*/  ISETP.NE.AND P1, PT, R41, 0x1, PT ;  /* 0x000000012900780c */ /* 0x002fe20003f25270 */
[----:B--2---:R-:W-:Y:S01]  /*4c00*/  VIADD R0, R0, 0xb0 ;  /* 0x000000b000007836 */ /* 0x004fe20000000000 */
[----:B------:R-:W-:Y:S04]  /*4c10*/  ISETP.GE.AND P0, PT, R40, 0x1, PT ;  /* 0x000000012800780c */ /* 0x000fe80003f06270 */
[----:B------:R-:W1:Y:S01]  /*4c20*/  LDC.64 R10, c[0x0][0xb18] ;  /* 0x0002c600ff0a7b82 */ /* 0x000e620000000a00 */
[----:B------:R-:W-:Y:S01]  /*4c30*/  PRMT R0, RZ, 0x654, R0 ;  /* 0x00000654ff007816 */ /* 0x000fe20000000000 */
[----:B------:R-:W-:Y:S01]  /*4c40*/  @!PT LDS RZ, [RZ] ;  /* 0x00000000fffff984 */ /* 0x000fe20000000800 */
[----:B------:R-:W-:Y:S01]  /*4c50*/  @!PT LDS RZ, [RZ] ;  /* 0x00000000fffff984 */ /* 0x000fe20000000800 */
[----:B------:R-:W-:Y:S01]  /*4c60*/  @!PT LDS RZ, [RZ] ;  /* 0x00000000fffff984 */ /* 0x000fe20000000800 */
[----:B------:R-:W-:Y:S01]  /*4c70*/  @!PT LDS RZ, [RZ] ;  /* 0x00000000fffff984 */ /* 0x000fe20000000800 */
[----:B------:R2:W-:Y:S06]  /*4c80*/  MEMBAR.ALL.CTA ;  /* 0x0000000000007992 */ /* 0x0005ec0000008000 */
[----:B--2---:R-:W2:Y:S01]  /*4c90*/  FENCE.VIEW.ASYNC.S ;  /* 0x00000000000073c6 */ /* 0x004ea20000000000 */
[----:B------:R-:W1:Y:S08]  /*4ca0*/  @!P1 LDC R14, c[0x0][0xb20] ;  /* 0x0002c800ff0e9b82 */ /* 0x000e700000000800 */
[----:B------:R-:W1:Y:S01]  /*4cb0*/  @!P1 LDC R9, c[0x0][0xb0c] ;  /* 0x0002c300ff099b82 */ /* 0x000e620000000800 */
[----:B--2---:R2:W-:Y:S01]  /*4cc0*/  SYNCS.ARRIVE.TRANS64.RED.A1T0 RZ, [R0+URZ], RZ ;  /* 0x000000ff00ff79a7 */ /* 0x0045e200081004ff */
[----:B---3--:R-:W-:Y:S04]  /*4cd0*/  LOP3.LUT P4, RZ, R18, 0x1, RZ, 0xc0, !PT ;  /* 0x0000000112ff7812 */ /* 0x008fe8000788c0ff */
[----:B------:R-:W-:Y:S09]  /*4ce0*/  P2R R106, PR, RZ, 0x10 ;  /* 0x00000010ff6a7803 */ /* 0x000ff20000000000 */
[----:B------:R-:W-:Y:S02]  /*4cf0*/  @P4 MOV R45, R16 ;  /* 0x00000010002d4202 */ /* 0x000fe40000000f00 */
[----:B------:R-:W-:Y:S01]  /*4d00*/  @P4 LOP3.LUT R43, R17, 0xffff, RZ, 0xc0, !PT ;  /* 0x0000ffff112b4812 */ /* 0x000fe200078ec0ff */
[----:B--2-4-:R-:W-:Y:S06]  /*4d10*/  @!P0 BRA `(.L_x_83) ;  /* 0x0000000000a48947 */ /* 0x014fec0003800000 */
[----:B------:R-:W-:Y:S01]  /*4d20*/  IMAD.HI.U32 R23, R94, R39, RZ ;  /* 0x000000275e177227 */ /* 0x000fe200078e00ff */
[----:B------:R-:W-:Y:S02]  /*4d30*/  ISETP.NE.AND P0, PT, R38, 0x1, PT ;  /* 0x000000012600780c */ /* 0x000fe40003f05270 */
[----:B------:R-:W-:Y:S01]  /*4d40*/  ISETP.NE.AND P2, PT, R40, 0x1, PT ;  /* 0x000000012800780c */ /* 0x000fe20003f45270 */
[----:B------:R-:W-:Y:S01]  /*4d50*/  IMAD.HI.U32 R22, R93, R88, RZ ;  /* 0x000000585d167227 */ /* 0x000fe200078e00ff */
[----:B------:R-:W-:Y:S02]  /*4d60*/  SHF.R.U32.HI R23, RZ, R92, R23 ;  /* 0x0000005cff177219 */ /* 0x000fe40000011617 */
[----:B------:R-:W-:Y:S01]  /*4d70*/  ISETP.NE.AND P3, PT, R42, 0x1, PT ;  /* 0x000000012a00780c */ /* 0x000fe20003f65270 */
[----:B------:R-:W-:Y:S01]  /*4d80*/  IMAD.HI.U32 R26, R45, R88, RZ ;  /* 0x000000582d1a7227 */ /* 0x000fe200078e00ff */
[----:B------:R-:W-:Y:S02]  /*4d90*/  SHF.R.U32.HI R22, RZ, R89, R22 ;  /* 0x00000059ff167219 */ /* 0x000fe40000011616 */
[----:B------:R-:W-:Y:S01]  /*4da0*/  SEL R3, R94, R23, !P0 ;  /* 0x000000175e037207 */ /* 0x000fe20004000000 */
[----:B------:R-:W-:Y:S01]  /*4db0*/  IMAD.HI.U32 R23, R43, R39, RZ ;  /* 0x000000272b177227 */ /* 0x000fe200078e00ff */
[----:B------:R-:W-:Y:S02]  /*4dc0*/  SEL R7, R93, R22, !P3 ;  /* 0x000000165d077207 */ /* 0x000fe40005800000 */
[----:B------:R-:W-:Y:S01]  /*4dd0*/  SHF.R.U32.HI R26, RZ, R89, R26 ;  /* 0x00000059ff1a7219 */ /* 0x000fe2000001161a */
[-C--:B------:R-:W-:Y:S04]  /*4de0*/  IMAD.HI.U32 R22, R3, R36.reuse, RZ ;  /* 0x0000002403167227 */ /* 0x080fe800078e00ff */
[----:B------:R-:W-:Y:S01]  /*4df0*/  IMAD.HI.U32 R24, R7, R36, RZ ;  /* 0x0000002407187227 */ /* 0x000fe200078e00ff */
[-C--:B------:R-:W-:Y:S02]  /*4e00*/  @P2 SHF.R.U32.HI R3, RZ, R37.reuse, R22 ;  /* 0x00000025ff032219 */ /* 0x080fe40000011616 */
[----:B------:R-:W-:Y:S02]  /*4e10*/  SHF.R.U32.HI R22, RZ, R92, R23 ;  /* 0x0000005cff167219 */ /* 0x000fe40000011617 */
[----:B------:R-:W-:Y:S01]  /*4e20*/  @P2 SHF.R.U32.HI R7, RZ, R37, R24 ;  /* 0x00000025ff072219 */ /* 0x000fe20000011618 */
[C---:B------:R-:W-:Y:S01]  /*4e30*/  IMAD R2, R40.reuse, R3, RZ ;  /* 0x0000000328027224 */ /* 0x040fe200078e02ff */
[----:B------:R-:W-:Y:S02]  /*4e40*/  SEL R5, R43, R22, !P0 ;  /* 0x000000162b057207 */ /* 0x000fe40004000000 */
[----:B------:R-:W-:Y:S01]  /*4e50*/  SEL R3, R45, R26, !P3 ;  /* 0x0000001a2d037207 */ /* 0x000fe20005800000 */
[----:B------:R-:W-:Y:S01]  /*4e60*/  IMAD R4, R40, R7, RZ ;  /* 0x0000000728047224 */ /* 0x000fe200078e02ff */
[C---:B------:R-:W-:Y:S01]  /*4e70*/  ISETP.GE.AND P0, PT, R5.reuse, R2, PT ;  /* 0x000000020500720c */ /* 0x040fe20003f06270 */
[----:B------:R-:W-:Y:S03]  /*4e80*/  IMAD.HI.U32 R6, R5, R36, RZ ;  /* 0x0000002405067227 */ /* 0x000fe600078e00ff */
[----:B------:R-:W-:Y:S01]  /*4e90*/  ISETP.GE.OR P0, PT, R3, R4, P0 ;  /* 0x000000040300720c */ /* 0x000fe20000706670 */
[----:B------:R-:W-:Y:S01]  /*4ea0*/  IMAD.MOV R4, RZ, RZ, -R3 ;  /* 0x000000ffff047224 */ /* 0x000fe200078e0a03 */
[-C--:B------:R-:W-:Y:S03]  /*4eb0*/  SHF.R.U32.HI R6, RZ, R37.reuse, R6 ;  /* 0x00000025ff067219 */ /* 0x080fe60000011606 */
[----:B------:R-:W-:Y:S01]  /*4ec0*/  IMAD R45, R42, R4, R45 ;  /* 0x000000042a2d7224 */ /* 0x000fe200078e022d */
[----:B------:R-:W-:Y:S05]  /*4ed0*/  SEL R15, R5, R6, !P2 ;  /* 0x00000006050f7207 */ /* 0x000fea0005000000 */
[----:B------:R-:W-:Y:S02]  /*4ee0*/  IMAD.MOV R6, RZ, RZ, -R15 ;  /* 0x000000ffff067224 */ /* 0x000fe400078e0a0f */
[C---:B------:R-:W-:Y:S04]  /*4ef0*/  @!P0 IMAD.HI.U32 R2, R3.reuse, R36, RZ ;  /* 0x0000002403028227 */ /* 0x040fe800078e00ff */
[----:B------:R-:W-:Y:S01]  /*4f00*/  IMAD R6, R40, R6, R5 ;  /* 0x0000000628067224 */ /* 0x000fe200078e0205 */
[----:B------:R-:W-:Y:S04]  /*4f10*/  @!P0 SHF.R.U32.HI R2, RZ, R37, R2 ;  /* 0x00000025ff028219 */ /* 0x000fe80000011602 */
[----:B------:R-:W-:Y:S02]  /*4f20*/  @!P0 SEL R0, R3, R2, !P2 ;  /* 0x0000000203008207 */ /* 0x000fe40005000000 */
[----:B------:R-:W-:Y:S02]  /*4f30*/  IADD3 R2, PT, PT, -R5, RZ, RZ ;  /* 0x000000ff05027210 */ /* 0x000fe40007ffe1ff */
[----:B------:R-:W-:Y:S01]  /*4f40*/  @!P0 IADD3 R8, PT, PT, R15, -R0, RZ ;  /* 0x800000000f088210 */ /* 0x000fe20007ffe0ff */
[----:B------:R-:W-:Y:S02]  /*4f50*/  @!P0 IMAD R0, R7, R6, R0 ;  /* 0x0000000607008224 */ /* 0x000fe400078e0200 */
[----:B------:R-:W-:Y:S02]  /*4f60*/  IMAD R43, R38, R2, R43 ;  /* 0x00000002262b7224 */ /* 0x000fe400078e022b */
[----:B------:R-:W-:Y:S02]  /*4f70*/  @!P0 IMAD R5, R8, R40, R3 ;  /* 0x0000002808058224 */ /* 0x000fe400078e0203 */
[----:B------:R-:W-:Y:S04]  /*4f80*/  @!P0 IMAD.MOV.U32 R3, RZ, RZ, R0 ;  /* 0x000000ffff038224 */ /* 0x000fe800078e0000 */
[----:B------:R-:W-:Y:S02]  /*4f90*/  IMAD R45, R3, R42, R45 ;  /* 0x0000002a032d7224 */ /* 0x000fe400078e022d */
[----:B------:R-:W-:Y:S07]  /*4fa0*/  IMAD R43, R5, R38, R43 ;  /* 0x00000026052b7224 */ /* 0x000fee00078e022b */
.L_x_83:
[----:B-1----:R-:W-:Y:S01]  /*4fb0*/  @!P1 ISETP.NE.AND P0, PT, R10, 0x1, PT ;  /* 0x000000010a00980c */ /* 0x002fe20003f05270 */
[----:B------:R-:W-:Y:S01]  /*4fc0*/  @!P1 IMAD.HI.U32 R0, R45, R12, RZ ;  /* 0x0000000c2d009227 */ /* 0x000fe200078e00ff */
[----:B------:R-:W-:Y:S01]  /*4fd0*/  @!P1 ISETP.NE.AND P2, PT, R9, 0x1, PT ;  /* 0x000000010900980c */ /* 0x000fe20003f45270 */
[----:B------:R-:W-:Y:S01]  /*4fe0*/  ULOP3.LUT UP0, URZ, UR48, 0x1b0, URZ, 0xc0, !UPT ;  /* 0x000001b030ff7892 */ /* 0x000fe2000f80c0ff */
[----:B------:R-:W-:Y:S01]  /*4ff0*/  R2UR UR42, R21 ;  /* 0x00000000152a72ca */ /* 0x000fe200000e0000 */
[----:B------:R-:W-:Y:S01]  /*5000*/  @!P1 IMAD.HI.U32 R3, R43, R11, RZ ;  /* 0x0000000b2b039227 */ /* 0x000fe200078e00ff */
[----:B------:R-:W-:Y:S02]  /*5010*/  @!P1 SHF.R.U32.HI R0, RZ, R13, R0 ;  /* 0x0000000dff009219 */ /* 0x000fe40000011600 */
[----:B------:R-:W-:Y:S01]  /*5020*/  R2UR UR41, R20 ;  /* 0x00000000142972ca */ /* 0x000fe200000e0000 */
[----:B------:R-:W-:Y:S01]  /*5030*/  VIADD R107, R107, 0x1 ;  /* 0x000000016b6b7836 */ /* 0x000fe20000000000 */
[----:B------:R-:W-:Y:S02]  /*5040*/  @!P1 SHF.R.U32.HI R2, RZ, R14, R3 ;  /* 0x0000000eff029219 */ /* 0x000fe40000011603 */
[----:B------:R-:W-:Y:S02]  /*5050*/  @!P1 SEL R3, R45, R0, !P2 ;  /* 0x000000002d039207 */ /* 0x000fe40005000000 */
[----:B------:R-:W-:Y:S02]  /*5060*/  @!P1 SEL R2, R43, R2, !P0 ;  /* 0x000000022b029207 */ /* 0x000fe40004000000 */
[----:B------:R-:W-:Y:S01]  /*5070*/  @P4 SHF.R.U32.HI R98, RZ, 0x10, R17 ;  /* 0x00000010ff624819 */ /* 0x000fe20000011611 */
[----:B------:R-:W-:Y:S02]  /*5080*/  USHF.L.U32 UR42, UR42, 0x6, URZ ;  /* 0x000000062a2a7899 */ /* 0x000fe400080006ff */
[----:B------:R-:W-:Y:S02]  /*5090*/  @!P1 IMAD.IADD R0, R2, 0x1, -R3 ;  /* 0x0000000102009824 */ /* 0x000fe400078e0a03 */
[----:B------:R-:W-:Y:S01]  /*50a0*/  @!P1 IMAD.IADD R2, R3, 0x1, -R2 ;  /* 0x0000000103029824 */ /* 0x000fe200078e0a02 */
[----:B------:R-:W-:Y:S01]  /*50b0*/  USHF.L.U32 UR41, UR41, 0x7, URZ ;  /* 0x0000000729297899 */ /* 0x000fe200080006ff */
[----:B------:R-:W-:Y:S02]  /*50c0*/  @!P1 IMAD R45, R0, R9, R45 ;  /* 0x00000009002d9224 */ /* 0x000fe400078e022d */
[----:B------:R-:W-:Y:S01]  /*50d0*/  @!P1 IMAD R43, R2, R10, R43 ;  /* 0x0000000a022b9224 */ /* 0x000fe200078e022b */
[----:B------:R-:W-:Y:S08]  /*50e0*/  BRA.U !UP0, `(.L_x_84) ;  /* 0x0000000108407547 */ /* 0x000ff0000b800000 */
[----:B------:R-:W1:Y:S01]  /*50f0*/  LDCU.64 UR8, c[0x4][0x80] ;  /* 0x01001000ff0877ac */ /* 0x000e620008000a00 */
[----:B------:R-:W-:Y:S01]  /*5100*/  MOV R3, 0x0 ;  /* 0x0000000000037802 */ /* 0x000fe20000000f00 */
[----:B------:R-:W-:Y:S02]  /*5110*/  HFMA2 R12, -RZ, RZ, 0, 5.9604644775390625e-08 ;  /* 0x00000001ff0c7431 */ /* 0x000fe400000001ff */
[----:B------:R-:W-:Y:S02]  /*5120*/  IMAD.MOV.U32 R8, RZ, RZ, 0x70 ;  /* 0x00000070ff087424 */ /* 0x000fe400078e00ff */
[----:B------:R-:W-:Y:S01]  /*5130*/  IMAD.MOV.U32 R13, RZ, RZ, RZ ;  /* 0x000000ffff0d7224 */ /* 0x000fe200078e00ff */
[----:B------:R-:W2:Y:S01]  /*5140*/  LDCU.64 UR6, c[0x4][0x88] ;  /* 0x01001100ff0677ac */ /* 0x000ea20008000a00 */
[----:B------:R-:W3:Y:S01]  /*5150*/  LDC.64 R2, c[0x4][R3] ;  /* 0x0100000003027b82 */ /* 0x000ee20000000a00 */
[----:B------:R-:W4:Y:S01]  /*5160*/  LDCU.64 UR4, c[0x4][0x8] ;  /* 0x01000100ff0477ac */ /* 0x000f220008000a00 */
[----:B-1----:R-:W-:Y:S01]  /*5170*/  MOV R5, UR9 ;  /* 0x0000000900057c02 */ /* 0x002fe20008000f00 */
[----:B------:R-:W-:Y:S01]  /*5180*/  IMAD.U32 R4, RZ, RZ, UR8 ;  /* 0x00000008ff047e24 */ /* 0x000fe2000f8e00ff */
[----:B--2---:R-:W-:Y:S01]  /*5190*/  MOV R7, UR7 ;  /* 0x0000000700077c02 */ /* 0x004fe20008000f00 */
[----:B------:R-:W-:Y:S01]  /*51a0*/  IMAD.U32 R6, RZ, RZ, UR6 ;  /* 0x00000006ff067e24 */ /* 0x000fe2000f8e00ff */
[----:B----4-:R-:W-:Y:S01]  /*51b0*/  MOV R11, UR5 ;  /* 0x00000005000b7c02 */ /* 0x010fe20008000f00 */
[----:B------:R-:W-:Y:S02]  /*51c0*/  IMAD.U32 R10, RZ, RZ, UR4 ;  /* 0x00000004ff0a7e24 */ /* 0x000fe4000f8e00ff */
[----:B------:R-:W-:Y:S07]  /*51d0*/  LEPC R20, `(.L_x_84) ;  /* 0x000000001014794e */ /* 0x000fee0000000000 */
[----:B---3-5:R-:W-:Y:S05]  /*51e0*/  CALL.ABS.NOINC R2 ;  /* 0x0000000002007343 */ /* 0x028fea0003c00000 */
.L_x_84:
[----:B------:R-:W-:Y:S01]  /*51f0*/  LOP3.LUT P0, RZ, R104, 0x1b0, RZ, 0xc0, !PT ;  /* 0x000001b068ff7812 */ /* 0x000fe2000780c0ff */
[----:B------:R-:W-:Y:S11]  /*5200*/  BSSY.RECONVERGENT B6, `(.L_x_85) ;  /* 0x0000013000067945 */ /* 0x000ff60003800200 */
[----:B------:R-:W-:Y:S01]  /*5210*/  @!UPT UIADD3 URZ, UPT, UPT, URZ, URZ, URZ ;  /* 0x000000fffffff290 */ /* 0x000fe2000fffe0ff */
[----:B------:R-:W-:Y:S05]  /*5220*/  @!P0 BRA `(.L_x_86) ;  /* 0x0000000000408947 */ /* 0x000fea0003800000 */
        /* <DEDUP_REMOVED lines=16> */
.L_x_86:
[----:B------:R-:W-:Y:S05]  /*5330*/  BSYNC.RECONVERGENT B6 ;  /* 0x0000000000067941 */ /* 0x000fea0003800200 */
.L_x_85:
[----:B------:R-:W-:Y:S01]  /*5340*/  ISETP.NE.U32.AND P4, PT, R86, RZ, PT ;  /* 0x000000ff5600720c */ /* 0x000fe20003f85070 */
[----:B------:R-:W-:Y:S01]  /*5350*/  UISETP.NE.AND UP2, UPT, UR50, URZ, UPT ;  /* 0x000000ff3200728c */ /* 0x000fe2000bf45270 */
[----:B------:R-:W-:Y:S01]  /*5360*/  ISETP.NE.U32.AND P2, PT, RZ, UR38, PT ;  /* 0x00000026ff007c0c */ /* 0x000fe2000bf45070 */
[----:B------:R-:W-:Y:S01]  /*5370*/  UISETP.NE.U32.AND UP1, UPT, UR44, URZ, UPT ;  /* 0x000000ff2c00728c */ /* 0x000fe2000bf25070 */
[----:B------:R-:W-:Y:S01]  /*5380*/  ISETP.NE.AND.EX P4, PT, R87, RZ, PT, P4 ;  /* 0x000000ff5700720c */ /* 0x000fe20003f85340 */
[----:B------:R-:W-:Y:S01]  /*5390*/  UPLOP3.LUT UP0, UPT, UPT, UPT, UPT, 0x40, 0x4 ;  /* 0x000000000004789c */ /* 0x000fe20003f0e870 */
[----:B------:R-:W-:Y:S01]  /*53a0*/  ISETP.NE.AND.EX P2, PT, RZ, UR39, PT, P2 ;  /* 0x00000027ff007c0c */ /* 0x000fe2000bf45320 */
[----:B------:R-:W-:Y:S01]  /*53b0*/  UISETP.NE.AND.EX UP1, UPT, UR45, URZ, UPT, UP1 ;  /* 0x000000ff2d00728c */ /* 0x000fe2000bf25310 */
[----:B------:R-:W-:Y:S04]  /*53c0*/  PLOP3.LUT P1, PT, PT, PT, UP2, 0x80, 0x8 ;  /* 0x000000000008781c */ /* 0x000fe80003f2f028 */
[----:B------:R-:W-:Y:S06]  /*53d0*/  @UP2 UPLOP3.LUT UP0, UPT, UPT, UPT, UP1, 0x80, 0x8 ;  /* 0x000000000008289c */ /* 0x000fec0003f0f010 */
[----:B------:R-:W-:Y:S01]  /*53e0*/  PLOP3.LUT P0, PT, PT, PT, UP0, 0x80, 0x8 ;  /* 0x000000000008781c */ /* 0x000fe20003f0f008 */
[----:B------:R-:W-:Y:S01]  /*53f0*/  @!UPT UIADD3 URZ, UPT, UPT, URZ, URZ, URZ ;  /* 0x000000fffffff290 */ /* 0x000fe2000fffe0ff */
[----:B------:R-:W-:Y:S11]  /*5400*/  BRA.U !UP1, `(.L_x_87) ;  /* 0x0000000109387547 */ /* 0x000ff6000b800000 */
[----:B------:R-:W-:Y:S01]  /*5410*/  UISETP.NE.U32.AND UP0, UPT, UR38, URZ, UPT ;  /* 0x000000ff2600728c */ /* 0x000fe2000bf05070 */
[----:B------:R-:W-:Y:S02]  /*5420*/  HFMA2 R0, -RZ, RZ, 0, 5.9604644775390625e-08 ;  /* 0x00000001ff007431 */ /* 0x000fe400000001ff */
[----:B------:R-:W-:Y:S01]  /*5430*/  IMAD.MOV.U32 R91, RZ, RZ, 0x1 ;  /* 0x00000001ff5b7424 */ /* 0x000fe200078e00ff */
[----:B------:R-:W-:Y:S06]  /*5440*/  UISETP.NE.AND.EX UP0, UPT, UR39, URZ, UPT, UP0 ;  /* 0x000000ff2700728c */ /* 0x000fec000bf05300 */
[----:B------:R-:W-:Y:S05]  /*5450*/  PLOP3.LUT P3, PT, PT, PT, UP0, 0x80, 0x8 ;  /* 0x000000000008781c */ /* 0x000fea0003f6f008 */
[----:B------:R-:W1:Y:S01]  /*5460*/  @UP0 LDCU.64 UR6, c[0x0][0x888] ;  /* 0x00011100ff0607ac */ /* 0x000e620008000a00 */
[----:B------:R-:W-:Y:S07]  /*5470*/  @UP0 UIMAD UR4, UR36, UR44, URZ ;  /* 0x0000002c240402a4 */ /* 0x000fee000f8e02ff */
[----:B------:R-:W-:Y:S01]  /*5480*/  @!P3 PRMT R91, R0, 0x7610, R91 ;  /* 0x00007610005bb816 */ /* 0x000fe2000000005b */
[----:B-1----:R-:W-:Y:S03]  /*5490*/  @UP0 UIMAD.WIDE UR6, UR4, 0x4, UR6 ;  /* 0x00000004040608a5 */ /* 0x002fe6000f8e0206 */
[----:B------:R-:W1:Y:S03]  /*54a0*/  @!UP0 LDCU UR4, c[0x0][0x880] ;  /* 0x00011000ff0487ac */ /* 0x000e660008000800 */
[----:B------:R-:W-:Y:S01]  /*54b0*/  IMAD.U32 R2, RZ, RZ, UR6 ;  /* 0x00000006ff027e24 */ /* 0x000fe2000f8e00ff */
[----:B------:R-:W-:Y:S05]  /*54c0*/  MOV R3, UR7 ;  /* 0x0000000700037c02 */ /* 0x000fea0008000f00 */
[----:B-----5:R2:W5:Y:S02]  /*54d0*/  @P3 LDG.E R50, desc[UR46][R2.64] ;  /* 0x0000002e02323981 */ /* 0x020564000c1e1900 */
[----:B-12---:R-:W-:Y:S02]  /*54e0*/  @!P3 IMAD.U32 R50, RZ, RZ, UR4 ;  /* 0x00000004ff32be24 */ /* 0x006fe4000f8e00ff */
.L_x_87:
[----:B------:R-:W-:Y:S05]  /*54f0*/  @!P4 BRA `(.L_x_88) ;  /* 0x000000000020c947 */ /* 0x000fea0003800000 */
[----:B------:R-:W-:Y:S04]  /*5500*/  ISETP.NE.U32.AND P3, PT, R84, RZ, PT ;  /* 0x000000ff5400720c */ /* 0x000fe80003f65070 */
[----:B------:R-:W-:Y:S11]  /*5510*/  ISETP.NE.AND.EX P3, PT, R85, RZ, PT, P3 ;  /* 0x000000ff5500720c */ /* 0x000ff60003f65330 */
[----:B------:R-:W-:Y:S02]  /*5520*/  @!UPT UIADD3 URZ, UPT, UPT, URZ, URZ, URZ ;  /* 0x000000fffffff290 */ /* 0x000fe4000fffe0ff */
[----:B------:R-:W1:Y:S01]  /*5530*/  @P3 LDC.64 R2, c[0x0][0x8a8] ;  /* 0x00022a00ff023b82 */ /* 0x000e620000000a00 */
[----:B------:R-:W-:Y:S04]  /*5540*/  @P3 IMAD R0, R86, UR36, RZ ;  /* 0x0000002456003c24 */ /* 0x000fe8000f8e02ff */
[----:B-1----:R-:W-:Y:S05]  /*5550*/  @P3 IMAD.WIDE R2, R0, 0x4, R2 ;  /* 0x0000000400023825 */ /* 0x002fea00078e0202 */
[----:B-----5:R1:W5:Y:S02]  /*5560*/  @P3 LDG.E R47, desc[UR46][R2.64] ;  /* 0x0000002e022f3981 */ /* 0x020364000c1e1900 */
[----:B-1----:R-:W2:Y:S02]  /*5570*/  @!P3 LDC R47, c[0x0][0x8a0] ;  /* 0x00022800ff2fbb82 */ /* 0x002ea40000000800 */
.L_x_88:
[----:B-----5:R-:W-:Y:S01]  /*5580*/  ISETP.NE.AND P4, PT, R50, RZ, PT ;  /* 0x000000ff3200720c */ /* 0x020fe20003f85270 */
[----:B------:R-:W-:Y:S01]  /*5590*/  BSSY B1, `(.L_x_89) ;  /* 0x0000042000017945 */ /* 0x000fe20003800000 */
[----:B------:R-:W-:Y:S01]  /*55a0*/  SEL R9, RZ, 0xffffffff, P2 ;  /* 0xffffffffff097807 */ /* 0x000fe20001000000 */
[----:B------:R-:W-:Y:S01]  /*55b0*/  IMAD.MOV.U32 R55, RZ, RZ, 0x1 ;  /* 0x00000001ff377424 */ /* 0x000fe200078e00ff */
[----:B------:R-:W-:Y:S02]  /*55c0*/  LOP3.LUT P3, RZ, R91, 0xff, RZ, 0xc0, !PT ;  /* 0x000000ff5bff7812 */ /* 0x000fe4000786c0ff */
[----:B------:R-:W-:Y:S02]  /*55d0*/  CS2R R62, SRZ ;  /* 0x00000000003e7805 */ /* 0x000fe4000001ff00 */
[----:B------:R-:W-:Y:S02]  /*55e0*/  @P1 SEL R2, RZ, 0xffffffff, P4 ;  /* 0xffffffffff021807 */ /* 0x000fe40002000000 */
[----:B------:R-:W-:Y:S02]  /*55f0*/  CS2R R60, SRZ ;  /* 0x00000000003c7805 */ /* 0x000fe4000001ff00 */
[----:B------:R-:W-:Y:S02]  /*5600*/  LEA R0, R100, UR49, 0x3 ;  /* 0x0000003164007c11 */ /* 0x000fe4000f8e18ff */
[----:B------:R-:W-:Y:S02]  /*5610*/  CS2R R58, SRZ ;  /* 0x00000000003a7805 */ /* 0x000fe4000001ff00 */
[----:B------:R-:W-:Y:S02]  /*5620*/  @P0 SEL R2, R9, R2, !P3 ;  /* 0x0000000209020207 */ /* 0x000fe40005800000 */
[----:B------:R-:W-:Y:S02]  /*5630*/  CS2R R56, SRZ ;  /* 0x0000000000387805 */ /* 0x000fe4000001ff00 */
[----:B------:R-:W-:Y:S02]  /*5640*/  LEA R108, R44, UR49, 0x3 ;  /* 0x000000312c6c7c11 */ /* 0x000fe4000f8e18ff */
[----:B------:R-:W-:Y:S02]  /*5650*/  @P1 LOP3.LUT R2, R2, 0x1, RZ, 0xc0, !PT ;  /* 0x0000000102021812 */ /* 0x000fe400078ec0ff */
[----:B------:R-:W-:Y:S02]  /*5660*/  SHF.L.U32 R7, R102, 0x1f, RZ ;  /* 0x0000001f66077819 */ /* 0x000fe400000006ff */
[----:B------:R-:W-:Y:S02]  /*5670*/  ISETP.NE.U32.OR P6, PT, R2, 0x1, !P1 ;  /* 0x000000010200780c */ /* 0x000fe40004fc5470 */
[----:B------:R-:W-:Y:S02]  /*5680*/  PLOP3.LUT P2, PT, PT, PT, UP1, 0x80, 0x8 ;  /* 0x000000000008781c */ /* 0x000fe40003f4f018 */
[C---:B------:R-:W-:Y:S02]  /*5690*/  LEA.HI R5, R44.reuse, R44, RZ, 0x1 ;  /* 0x0000002c2c057211 */ /* 0x040fe400078f08ff */
[----:B------:R-:W-:Y:S02]  /*56a0*/  SEL R2, RZ, 0xffffffff, P4 ;  /* 0xffffffffff027807 */ /* 0x000fe40002000000 */
[----:B------:R-:W-:Y:S01]  /*56b0*/  P2R R64, PR, RZ, 0x40 ;  /* 0x00000040ff407803 */ /* 0x000fe20000000000 */
[C---:B------:R-:W-:Y:S01]  /*56c0*/  IMAD.SHL.U32 R3, R5.reuse, 0x40, RZ ;  /* 0x0000004005037824 */ /* 0x040fe200078e00ff */
[----:B------:R-:W-:Y:S03]  /*56d0*/  LOP3.LUT R5, R5, 0xffe, RZ, 0xc0, !PT ;  /* 0x00000ffe05057812 */ /* 0x000fe600078ec0ff */
[----:B------:R-:W-:Y:S02]  /*56e0*/  @P6 SHF.L.U32 R11, R99, 0x1f, RZ ;  /* 0x0000001f630b6819 */ /* 0x000fe400000006ff */
[----:B------:R-:W-:Y:S01]  /*56f0*/  @P2 SEL R2, R9, R2, !P3 ;  /* 0x0000000209022207 */ /* 0x000fe20005800000 */
[----:B------:R-:W-:Y:S01]  /*5700*/  IMAD.IADD R48, R44, 0x1, -R5 ;  /* 0x000000012c307824 */ /* 0x000fe200078e0a05 */
[----:B------:R-:W1:Y:S01]  /*5710*/  @P6 SYNCS.PHASECHK.TRANS64.TRYWAIT P1, [R0+URZ+0x70], R11 ;  /* 0x0000700b000065a7 */ /* 0x000e6200080211ff */
[----:B------:R-:W-:Y:S02]  /*5720*/  LOP3.LUT R3, R3, 0xffffff80, RZ, 0xc0, !PT ;  /* 0xffffff8003037812 */ /* 0x000fe400078ec0ff */
[----:B------:R-:W-:Y:S03]  /*5730*/  LOP3.LUT R2, R2, 0x1, RZ, 0xc0, !PT ;  /* 0x0000000102027812 */ /* 0x000fe600078ec0ff */
[----:B------:R-:W-:Y:S01]  /*5740*/  IMAD.IADD R3, R46, 0x1, R3 ;  /* 0x000000012e037824 */ /* 0x000fe200078e0203 */
[----:B------:R-:W-:Y:S03]  /*5750*/  ISETP.NE.U32.AND P5, PT, R2, 0x1, PT ;  /* 0x000000010200780c */ /* 0x000fe60003fa5070 */
[----:B------:R-:W-:Y:S01]  /*5760*/  IMAD R48, R48, 0x100000, R3 ;  /* 0x0010000030307824 */ /* 0x000fe200078e0203 */
[----:B------:R-:W-:Y:S01]  /*5770*/  P2R R72, PR, RZ, 0x20 ;  /* 0x00000020ff487803 */ /* 0x000fe20000000000 */
[----:B------:R3:W4:Y:S01]  /*5780*/  SYNCS.PHASECHK.TRANS64.TRYWAIT P0, [R108+URZ+0xc0], R7 ;  /* 0x0000c0076c0075a7 */ /* 0x00072200080011ff */
[----:B-1----:R-:W-:Y:S01]  /*5790*/  @P6 SEL R55, RZ, 0x1, !P1 ;  /* 0x00000001ff376807 */ /* 0x002fe20004800000 */
[----:B---3--:R-:W-:Y:S06]  /*57a0*/  @!P6 BRA `(.L_x_90) ;  /* 0x000000000080e947 */ /* 0x008fec0003800000 */
[----:B------:R-:W-:Y:S01]  /*57b0*/  @P5 IMAD R4, R100, 0x1000, R95 ;  /* 0x0000100064045824 */ /* 0x000fe200078e025f */
[----:B------:R-:W-:Y:S01]  /*57c0*/  ISETP.NE.AND P1, PT, R55, RZ, PT ;  /* 0x000000ff3700720c */ /* 0x000fe20003f25270 */
[----:B------:R-:W-:Y:S01]  /*57d0*/  BSSY B0, `(.L_x_91) ;  /* 0x000000b000007945 */ /* 0x000fe20003800000 */
[----:B------:R-:W-:Y:S01]  /*57e0*/  CS2R R58, SRZ ;  /* 0x00000000003a7805 */ /* 0x000fe2000001ff00 */
[----:B------:R-:W-:Y:S01]  /*57f0*/  @P5 VIADD R2, R4, UR49 ;  /* 0x0000003104025c36 */ /* 0x000fe20008000000 */
[----:B------:R-:W-:Y:S02]  /*5800*/  CS2R R56, SRZ ;  /* 0x0000000000387805 */ /* 0x000fe4000001ff00 */
[----:B------:R-:W-:Y:S02]  /*5810*/  CS2R R62, SRZ ;  /* 0x00000000003e7805 */ /* 0x000fe4000001ff00 */
[----:B------:R-:W-:Y:S01]  /*5820*/  CS2R R60, SRZ ;  /* 0x00000000003c7805 */ /* 0x000fe2000001ff00 */
[----:B------:R-:W-:Y:S04]  /*5830*/  @P5 IMAD R2, R103, -0x10, R2 ;  /* 0xfffffff067025824 */ /* 0x000fe800078e0202 */
[----:B------:R-:W-:Y:S05]  /*5840*/  @P1 BRA `(.L_x_92) ;  /* 0x00000000000c1947 */ /* 0x000fea0003800000 */
[----:B------:R-:W-:Y:S04]  /*5850*/  SHF.L.U32 R3, R99, 0x1f, RZ ;  /* 0x0000001f63037819 */ /* 0x000fe800000006ff */
[----:B------:R-:W1:Y:S02]  /*5860*/  SYNCS.PHASECHK.TRANS64.TRYWAIT P1, [R0+URZ+0x70], R3 ;  /* 0x00007003000075a7 */ /* 0x000e6400080211ff */
[----:B-1----:R-:W-:Y:S05]  /*5870*/  @!P1 BRA `(.L_x_93) ;  /* 0x0000002400589947 */ /* 0x002fea0003800000 */
.L_x_92:
[----:B------:R-:W-:Y:S05]  /*5880*/  BSYNC B0 ;  /* 0x0000000000007941 */ /* 0x000fea0003800000 */
.L_x_91:
[----:B------:R-:W-:Y:S01]  /*5890*/  ISETP.NE.AND P1, PT, R72, RZ, PT ;  /* 0x000000ff4800720c */ /* 0x000fe20003f25270 */
[----:B-1----:R-:W-:Y:S02]  /*58a0*/  VIADD R3, R0, 0x80 ;  /* 0x0000008000037836 */ /* 0x002fe40000000000 */
[----:B------:R-:W-:Y:S02]  /*58b0*/  IMAD.U32 R0, RZ, RZ, UR37 ;  /* 0x00000025ff007e24 */ /* 0x000fe4000f8e00ff */
[----:B------:R-:W-:Y:S03]  /*58c0*/  VIADD R100, R100, 0x1 ;  /* 0x0000000164647836 */ /* 0x000fe60000000000 */
[----:B------:R-:W-:Y:S05]  /*58d0*/  PRMT R0, R0, 0x654, R3 ;  /* 0x0000065400007816 */ /* 0x000fea0000000003 */
[----:B------:R1:W3:Y:S04]  /*58e0*/  @P1 LDS.128 R56, [R4+UR49+0x200] ;  /* 0x0002003104381984 */ /* 0x0002e80008000c00 */
[----:B------:R1:W1:Y:S01]  /*58f0*/  @P1 LDS.128 R60, [R2+0x210] ;  /* 0x00021000023c1984 */ /* 0x0002620000000c00 */
[C---:B------:R-:W-:Y:S01]  /*5900*/  ISETP.NE.AND P1, PT, R100.reuse, 0x2, PT ;  /* 0x000000026400780c */ /* 0x040fe20003f25270 */
[----:B------:R-:W-:Y:S01]  /*5910*/  @!PT LDS RZ, [RZ] ;  /* 0x00000000fffff984 */ /* 0x000fe20000000800 */
[----:B------:R-:W-:Y:S01]  /*5920*/  @!PT LDS RZ, [RZ] ;  /* 0x00000000fffff984 */ /* 0x000fe20000000800 */
[----:B------:R-:W-:Y:S01]  /*5930*/  @!PT LDS RZ, [RZ] ;  /* 0x00000000fffff984 */ /* 0x000fe20000000800 */
[----:B------:R-:W-:Y:S01]  /*5940*/  @!PT LDS RZ, [RZ] ;  /* 0x00000000fffff984 */ /* 0x000fe20000000800 */
[----:B------:R5:W-:Y:S06]  /*5950*/  MEMBAR.ALL.CTA ;  /* 0x0000000000007992 */ /* 0x000bec0000008000 */
[----:B-----5:R-:W5:Y:S01]  /*5960*/  FENCE.VIEW.ASYNC.S ;  /* 0x00000000000073c6 */ /* 0x020f620000000000 */
[----:B------:R-:W-:Y:S01]  /*5970*/  SEL R100, R100, RZ, P1 ;  /* 0x000000ff64647207 */ /* 0x000fe20000800000 */
[----:B-----5:R5:W-:Y:S02]  /*5980*/  SYNCS.ARRIVE.TRANS64.RED.A1T0 RZ, [R0+URZ], RZ ;  /* 0x000000ff00ff79a7 */ /* 0x020be400081004ff */
[----:B-----5:R-:W-:Y:S04]  /*5990*/  SEL R0, RZ, 0x1, P1 ;  /* 0x00000001ff007807 */ /* 0x020fe80000800000 */
[----:B---3--:R-:W-:Y:S02]  /*59a0*/  LOP3.LUT R99, R99, R0, RZ, 0x3c, !PT ;  /* 0x0000000063637212 */ /* 0x008fe400078e3cff */
.L_x_90:
[----:B------:R-:W-:Y:S05]  /*59b0*/  BSYNC B1 ;  /* 0x0000000000017941 */ /* 0x000fea0003800000 */
.L_x_89:
[----:B------:R-:W-:Y:S04]  /*59c0*/  SHF.R.U32.HI R3, RZ, 0x15, R48 ;  /* 0x00000015ff037819 */ /* 0x000fe80000011630 */
[----:B------:R-:W-:Y:S01]  /*59d0*/  LOP3.LUT P1, RZ, R3, 0x3, R96, 0x48, !PT ;  /* 0x0000000303ff7812 */ /* 0x000fe20007824860 */
[----:B------:R-:W-:Y:S01]  /*59e0*/  @!UPT UIADD3 URZ, UPT, UPT, URZ, URZ, URZ ;  /* 0x000000fffffff290 */ /* 0x000fe2000fffe0ff */
[----:B----4-:R-:W-:Y:S11]  /*59f0*/  @P0 BRA `(.L_x_94) ;  /* 0x0000000000080947 */ /* 0x010ff60003800000 */
[----:B------:R-:W3:Y:S02]  /*5a00*/  SYNCS.PHASECHK.TRANS64.TRYWAIT P0, [R108+URZ+0xc0], R7 ;  /* 0x0000c0076c0075a7 */ /* 0x000ee400080011ff */
[----:B---3--:R-:W-:Y:S05]  /*5a10*/  @!P0 BRA `(.L_x_95) ;  /* 0x0000002400048947 */ /* 0x008fea0003800000 */
.L_x_94:
[----:B------:R-:W-:Y:S05]  /*5a20*/  @!P1 BRA `(.L_x_96) ;  /* 0x0000000000409947 */ /* 0x000fea0003800000 */
[----:B------:R-:W4:Y:S01]  /*5a30*/  LDCU.64 UR8, c[0x4][0x70] ;  /* 0x01000e00ff0877ac */ /* 0x000f220008000a00 */
[----:B------:R-:W-:Y:S01]  /*5a40*/  MOV R3, 0x0 ;  /* 0x0000000000037802 */ /* 0x000fe20000000f00 */
[----:B------:R-:W-:Y:S02]  /*5a50*/  HFMA2 R12, -RZ, RZ, 0, 5.9604644775390625e-08 ;  /* 0x00000001ff0c7431 */ /* 0x000fe400000001ff */
[----:B------:R-:W-:Y:S02]  /*5a60*/  IMAD.MOV.U32 R8, RZ, RZ, 0x192 ;  /* 0x00000192ff087424 */ /* 0x000fe400078e00ff */
[----:B------:R-:W-:Y:S01]  /*5a70*/  IMAD.MOV.U32 R13, RZ, RZ, RZ ;  /* 0x000000ffff0d7224 */ /* 0x000fe200078e00ff */
[----:B------:R-:W3:Y:S01]  /*5a80*/  LDCU.64 UR6, c[0x4][0x78] ;  /* 0x01000f00ff0677ac */ /* 0x000ee20008000a00 */
[----:B-1----:R-:W1:Y:S01]  /*5a90*/  LDC.64 R2, c[0x4][R3] ;  /* 0x0100000003027b82 */ /* 0x002e620000000a00 */
[----:B------:R-:W5:Y:S01]  /*5aa0*/  LDCU.64 UR4, c[0x4][0x10] ;  /* 0x01000200ff0477ac */ /* 0x000f620008000a00 */
[----:B----4-:R-:W-:Y:S01]  /*5ab0*/  MOV R5, UR9 ;  /* 0x0000000900057c02 */ /* 0x010fe20008000f00 */
[----:B------:R-:W-:Y:S01]  /*5ac0*/  IMAD.U32 R4, RZ, RZ, UR8 ;  /* 0x00000008ff047e24 */ /* 0x000fe2000f8e00ff */
[----:B---3--:R-:W-:Y:S01]  /*5ad0*/  MOV R7, UR7 ;  /* 0x0000000700077c02 */ /* 0x008fe20008000f00 */
[----:B------:R-:W-:Y:S01]  /*5ae0*/  IMAD.U32 R6, RZ, RZ, UR6 ;  /* 0x00000006ff067e24 */ /* 0x000fe2000f8e00ff */
[----:B-----5:R-:W-:Y:S01]  /*5af0*/  MOV R11, UR5 ;  /* 0x00000005000b7c02 */ /* 0x020fe20008000f00 */
[----:B------:R-:W-:Y:S02]  /*5b00*/  IMAD.U32 R10, RZ, RZ, UR4 ;  /* 0x00000004ff0a7e24 */ /* 0x000fe4000f8e00ff */
[----:B------:R-:W-:Y:S07]  /*5b10*/  LEPC R20, `(.L_x_96) ;  /* 0x000000001014794e */ /* 0x000fee0000000000 */
[----:B-12---:R-:W-:Y:S05]  /*5b20*/  CALL.ABS.NOINC R2 ;  /* 0x0000000002007343 */ /* 0x006fea0003c00000 */
.L_x_96:
[----:B------:R-:W-:Y:S05]  /*5b30*/  WARPSYNC.ALL ;  /* 0x0000000000007948 */ /* 0x000fea0003800000 */
[----:B------:R-:W-:Y:S01]  /*5b40*/  R2UR UR4, R48 ;  /* 0x00000000300472ca */ /* 0x000fe200000e0000 */
[----:B------:R-:W-:Y:S01]  /*5b50*/  BSSY.RECONVERGENT B0, `(.L_x_97) ;  /* 0x00000a0000007945 */ /* 0x000fe20003800200 */
[C---:B------:R-:W-:Y:S02]  /*5b60*/  SHF.L.U32 R51, R56.reuse, 0x10, RZ ;  /* 0x0000001038337819 */ /* 0x040fe400000006ff */
[C---:B------:R-:W-:Y:S02]  /*5b70*/  PRMT R49, R56.reuse, 0x8880, RZ ;  /* 0x0000888038317816 */ /* 0x040fe400000000ff */
[----:B------:R-:W-:Y:S02]  /*5b80*/  SHF.R.S32.HI R51, RZ, 0x18, R51 ;  /* 0x00000018ff337819 */ /* 0x000fe40000011433 */
[----:B------:R-:W-:Y:S02]  /*5b90*/  SHF.L.U32 R52, R56, 0x8, RZ ;  /* 0x0000000838347819 */ /* 0x000fe400000006ff */
[C---:B------:R-:W-:Y:S02]  /*5ba0*/  PRMT R54, R58.reuse, 0x8880, RZ ;  /* 0x000088803a367816 */ /* 0x040fe400000000ff */
[----:B------:R-:W-:Y:S01]  /*5bb0*/  SHF.L.U32 R53, R58, 0x8, RZ ;  /* 0x000000083a357819 */ /* 0x000fe200000006ff */
[----:B-1-3--:R-:W-:Y:S01]  /*5bc0*/  LDTM.16dp32bit_t0_t15.x32 R4, tmem[UR4] ;  /* 0x00000004000479ee */ /* 0x00afe20008a80000 */
[----:B------:R-:W2:Y:S01]  /*5bd0*/  LDTM.16dp32bit_t16_t31.x32 R4, tmem[UR4+0x20] ;  /* 0x00002004000479ee */ /* 0x000ea20008aa0000 */
[----:B------:R-:W-:Y:S02]  /*5be0*/  ISETP.NE.AND P6, PT, R64, RZ, PT ;  /* 0x000000ff4000720c */ /* 0x000fe40003fc5270 */
[----:B------:R-:W-:Y:S02]  /*5bf0*/  IADD3 R74, PT, PT, R95, UR49, RZ ;  /* 0x000000315f4a7c10 */ /* 0x000fe4000fffe0ff */
[----:B------:R-:W-:Y:S02]  /*5c00*/  SHF.L.U32 R73, R97, 0x4, RZ ;  /* 0x0000000461497819 */ /* 0x000fe400000006ff */
[----:B------:R-:W-:Y:S02]  /*5c10*/  SHF.R.S32.HI R53, RZ, 0x18, R53 ;  /* 0x00000018ff357819 */ /* 0x000fe40000011435 */
[----:B------:R-:W-:Y:S02]  /*5c20*/  IADD3 R112, PT, PT, R74, R73, RZ ;  /* 0x000000494a707210 */ /* 0x000fe40007ffe0ff */
[----:B------:R-:W-:Y:S01]  /*5c30*/  ISETP.NE.AND P0, PT, R105, RZ, PT ;  /* 0x000000ff6900720c */ /* 0x000fe20003f05270 */
[C---:B--2---:R-:W-:Y:S02]  /*5c40*/  IMAD R0, R47.reuse, R4, RZ ;  /* 0x000000042f007224 */ /* 0x044fe400078e02ff */
[----:B------:R-:W-:Y:S02]  /*5c50*/  IMAD R2, R47, R5, RZ ;  /* 0x000000052f027224 */ /* 0x000fe400078e02ff */
[----:B------:R-:W-:Y:S01]  /*5c60*/  IMAD R0, R49, R50, R0 ;  /* 0x0000003231007224 */ /* 0x000fe200078e0200 */
[----:B------:R-:W-:Y:S01]  /*5c70*/  SHF.R.S32.HI R49, RZ, 0x18, R52 ;  /* 0x00000018ff317819 */ /* 0x000fe20000011434 */
[----:B------:R-:W-:Y:S01]  /*5c80*/  IMAD R3, R47, R6, RZ ;  /* 0x000000062f037224 */ /* 0x000fe200078e02ff */
[----:B------:R-:W-:Y:S01]  /*5c90*/  SHF.L.U32 R52, R57, 0x10, RZ ;  /* 0x0000001039347819 */ /* 0x000fe200000006ff */
[-C--:B------:R-:W-:Y:S01]  /*5ca0*/  IMAD R2, R51, R50.reuse, R2 ;  /* 0x0000003233027224 */ /* 0x080fe200078e0202 */
[----:B------:R-:W-:Y:S01]  /*5cb0*/  SHF.R.S32.HI R51, RZ, 0x18, R56 ;  /* 0x00000018ff337819 */ /* 0x000fe20000011438 */
[----:B------:R-:W-:Y:S02]  /*5cc0*/  IMAD R7, R47, R7, RZ ;  /* 0x000000072f077224 */ /* 0x000fe400078e02ff */
[-C--:B------:R-:W-:Y:S01]  /*5cd0*/  IMAD R3, R49, R50.reuse, R3 ;  /* 0x0000003231037224 */ /* 0x080fe200078e0203 */
[----:B------:R-:W-:Y:S01]  /*5ce0*/  PRMT R49, R57, 0x8880, RZ ;  /* 0x0000888039317816 */ /* 0x000fe200000000ff */
[----:B------:R-:W-:Y:S01]  /*5cf0*/  IMAD R7, R51, R50, R7 ;  /* 0x0000003233077224 */ /* 0x000fe200078e0207 */
[----:B------:R-:W-:Y:S01]  /*5d00*/  SHF.R.S32.HI R51, RZ, 0x18, R52 ;  /* 0x00000018ff337819 */ /* 0x000fe20000011434 */
[----:B------:R-:W-:Y:S02]  /*5d10*/  IMAD R4, R47, R8, RZ ;  /* 0x000000082f047224 */ /* 0x000fe400078e02ff */
[----:B------:R-:W-:Y:S01]  /*5d20*/  IMAD.SHL.U32 R52, R57, 0x100, RZ ;  /* 0x0000010039347824 */ /* 0x000fe200078e00ff */
[----:B------:R-:W-:Y:S01]  /*5d30*/  I2IP.S8.S32.SAT R65, R7, R3, RZ ;  /* 0x0000000307417239 */ /* 0x000fe200000014ff */
[----:B------:R-:W-:Y:S02]  /*5d40*/  IMAD R5, R47, R9, RZ ;  /* 0x000000092f057224 */ /* 0x000fe400078e02ff */
[----:B------:R-:W-:Y:S01]  /*5d50*/  IMAD R4, R49, R50, R4 ;  /* 0x0000003231047224 */ /* 0x000fe200078e0204 */
[----:B------:R-:W-:Y:S01]  /*5d60*/  SHF.R.S32.HI R49, RZ, 0x18, R52 ;  /* 0x00000018ff317819 */ /* 0x000fe20000011434 */
[----:B------:R-:W-:Y:S01]  /*5d70*/  IMAD R6, R47, R10, RZ ;  /* 0x0000000a2f067224 */ /* 0x000fe200078e02ff */
[----:B------:R-:W-:Y:S01]  /*5d80*/  I2IP.S8.S32.SAT R64, R2, R0, R65 ;  /* 0x0000000002407239 */ /* 0x000fe20000001441 */
[-C--:B------:R-:W-:Y:S01]  /*5d90*/  IMAD R5, R51, R50.reuse, R5 ;  /* 0x0000003233057224 */ /* 0x080fe200078e0205 */
[----:B------:R-:W-:Y:S01]  /*5da0*/  SHF.L.U32 R52, R58, 0x10, RZ ;  /* 0x000000103a347819 */ /* 0x000fe200000006ff */
[----:B------:R-:W-:Y:S01]  /*5db0*/  IMAD R11, R47, R11, RZ ;  /* 0x0000000b2f0b7224 */ /* 0x000fe200078e02ff */
[----:B------:R-:W-:Y:S01]  /*5dc0*/  SHF.R.S32.HI R51, RZ, 0x18, R57 ;  /* 0x00000018ff337819 */ /* 0x000fe20000011439 */
[----:B------:R-:W-:Y:S01]  /*5dd0*/  IMAD R6, R49, R50, R6 ;  /* 0x0000003231067224 */ /* 0x000fe200078e0206 */
[----:B------:R-:W-:Y:S01]  /*5de0*/  SHF.R.S32.HI R52, RZ, 0x18, R52 ;  /* 0x00000018ff347819 */ /* 0x000fe20000011434 */
[C---:B------:R-:W-:Y:S02]  /*5df0*/  IMAD R8, R47.reuse, R12, RZ ;  /* 0x0000000c2f087224 */ /* 0x040fe400078e02ff */
[----:B------:R-:W-:Y:S02]  /*5e00*/  IMAD.MOV.U32 R49, RZ, RZ, R54 ;  /* 0x000000ffff317224 */ /* 0x000fe400078e0036 */
[----:B------:R-:W-:Y:S02]  /*5e10*/  IMAD R9, R47, R13, RZ ;  /* 0x0000000d2f097224 */ /* 0x000fe400078e02ff */
[----:B------:R-:W-:Y:S01]  /*5e20*/  IMAD R11, R51, R50, R11 ;  /* 0x00000032330b7224 */ /* 0x000fe200078e020b */
[----:B------:R-:W-:Y:S01]  /*5e30*/  SHF.R.S32.HI R51, RZ, 0x18, R58 ;  /* 0x00000018ff337819 */ /* 0x000fe2000001143a */
[----:B------:R-:W-:Y:S02]  /*5e40*/  IMAD R10, R47, R14, RZ ;  /* 0x0000000e2f0a7224 */ /* 0x000fe400078e02ff */
[----:B------:R-:W-:Y:S01]  /*5e50*/  IMAD R8, R49, R50, R8 ;  /* 0x0000003231087224 */ /* 0x000fe200078e0208 */
[----:B------:R-:W-:Y:S01]  /*5e60*/  I2IP.S8.S32.SAT R65, R11, R6, RZ ;  /* 0x000000060b417239 */ /* 0x000fe200000014ff */
[----:B------:R-:W-:Y:S01]  /*5e70*/  IMAD R15, R47, R15, RZ ;  /* 0x0000000f2f0f7224 */ /* 0x000fe200078e02ff */
[----:B------:R-:W-:Y:S01]  /*5e80*/  PRMT R49, R59, 0x8880, RZ ;  /* 0x000088803b317816 */ /* 0x000fe200000000ff */
[----:B------:R-:W-:Y:S01]  /*5e90*/  IMAD R9, R52, R50, R9 ;  /* 0x0000003234097224 */ /* 0x000fe200078e0209 */
[----:B------:R-:W-:Y:S01]  /*5ea0*/  I2IP.S8.S32.SAT R65, R5, R4, R65 ;  /* 0x0000000405417239 */ /* 0x000fe20000001441 */
[-C--:B------:R-:W-:Y:S01]  /*5eb0*/  IMAD R10, R53, R50.reuse, R10 ;  /* 0x00000032350a7224 */ /* 0x080fe200078e020a */
[----:B------:R-:W-:Y:S01]  /*5ec0*/  SHF.L.U32 R53, R59, 0x8, RZ ;  /* 0x000000083b357819 */ /* 0x000fe200000006ff */
[----:B------:R-:W-:Y:S01]  /*5ed0*/  IMAD R15, R51, R50, R15 ;  /* 0x00000032330f7224 */ /* 0x000fe200078e020f */
[----:B------:R-:W-:Y:S01]  /*5ee0*/  SHF.L.U32 R51, R59, 0x10, RZ ;  /* 0x000000103b337819 */ /* 0x000fe200000006ff */
[C---:B------:R-:W-:Y:S01]  /*5ef0*/  IMAD R12, R47.reuse, R16, RZ ;  /* 0x000000102f0c7224 */ /* 0x040fe200078e02ff */
[----:B------:R-:W-:Y:S01]  /*5f00*/  SHF.R.S32.HI R53, RZ, 0x18, R53 ;  /* 0x00000018ff357819 */ /* 0x000fe20000011435 */
[C---:B------:R-:W-:Y:S01]  /*5f10*/  IMAD R13, R47.reuse, R17, RZ ;  /* 0x000000112f0d7224 */ /* 0x040fe200078e02ff */
[----:B------:R-:W-:Y:S01]  /*5f20*/  SHF.R.S32.HI R51, RZ, 0x18, R51 ;  /* 0x00000018ff337819 */ /* 0x000fe20000011433 */
[----:B------:R-:W-:Y:S01]  /*5f30*/  IMAD R14, R47, R18, RZ ;  /* 0x000000122f0e7224 */ /* 0x000fe200078e02ff */
[----:B------:R-:W-:Y:S01]  /*5f40*/  I2IP.S8.S32.SAT R66, R15, R10, RZ ;  /* 0x0000000a0f427239 */ /* 0x000fe200000014ff */
[----:B------:R-:W-:Y:S01]  /*5f50*/  IMAD R12, R49, R50, R12 ;  /* 0x00000032310c7224 */ /* 0x000fe200078e020c */
[----:B------:R-:W-:Y:S01]  /*5f60*/  SHF.R.S32.HI R49, RZ, 0x18, R59 ;  /* 0x00000018ff317819 */ /* 0x000fe2000001143b */
[----:B------:R-:W-:Y:S01]  /*5f70*/  IMAD R19, R47, R19, RZ ;  /* 0x000000132f137224 */ /* 0x000fe200078e02ff */
[----:B------:R-:W-:Y:S01]  /*5f80*/  I2IP.S8.S32.SAT R66, R9, R8, R66 ;  /* 0x0000000809427239 */ /* 0x000fe20000001442 */
[-C--:B------:R-:W-:Y:S01]  /*5f90*/  IMAD R13, R51, R50.reuse, R13 ;  /* 0x00000032330d7224 */ /* 0x080fe200078e020d */
[C---:B------:R-:W-:Y:S01]  /*5fa0*/  PRMT R51, R60.reuse, 0x8880, RZ ;  /* 0x000088803c337816 */ /* 0x040fe200000000ff */
[-C--:B------:R-:W-:Y:S01]  /*5fb0*/  IMAD R14, R53, R50.reuse, R14 ;  /* 0x00000032350e7224 */ /* 0x080fe200078e020e */
[----:B------:R-:W-:Y:S01]  /*5fc0*/  PRMT R53, R61, 0x8880, RZ ;  /* 0x000088803d357816 */ /* 0x000fe200000000ff */
[----:B------:R-:W-:Y:S01]  /*5fd0*/  IMAD R19, R49, R50, R19 ;  /* 0x0000003231137224 */ /* 0x000fe200078e0213 */
[----:B------:R-:W-:Y:S01]  /*5fe0*/  MOV R49, R51 ;  /* 0x0000003300317202 */ /* 0x000fe20000000f00 */
[----:B------:R-:W-:Y:S02]  /*5ff0*/  IMAD R16, R47, R20, RZ ;  /* 0x000000142f107224 */ /* 0x000fe400078e02ff */
[C---:B------:R-:W-:Y:S01]  /*6000*/  IMAD.U32 R52, R60.reuse, 0x10000, RZ ;  /* 0x000100003c347824 */ /* 0x040fe200078e00ff */
[----:B------:R-:W-:Y:S01]  /*6010*/  I2IP.S8.S32.SAT R67, R19, R14, RZ ;  /* 0x0000000e13437239 */ /* 0x000fe200000014ff */
[----:B------:R-:W-:Y:S01]  /*6020*/  IMAD R16, R49, R50, R16 ;  /* 0x0000003231107224 */ /* 0x000fe200078e0210 */
[----:B------:R-:W-:Y:S01]  /*6030*/  SHF.L.U32 R49, R60, 0x8, RZ ;  /* 0x000000083c317819 */ /* 0x000fe200000006ff */
[C---:B------:R-:W-:Y:S01]  /*6040*/  IMAD R17, R47.reuse, R21, RZ ;  /* 0x000000152f117224 */ /* 0x040fe200078e02ff */
[----:B------:R-:W-:Y:S01]  /*6050*/  SHF.R.S32.HI R51, RZ, 0x18, R52 ;  /* 0x00000018ff337819 */ /* 0x000fe20000011434 */
[C---:B------:R-:W-:Y:S01]  /*6060*/  IMAD R18, R47.reuse, R22, RZ ;  /* 0x000000162f127224 */ /* 0x040fe200078e02ff */
[----:B------:R-:W-:Y:S01]  /*6070*/  SHF.R.S32.HI R49, RZ, 0x18, R49 ;  /* 0x00000018ff317819 */ /* 0x000fe20000011431 */
[----:B------:R-:W-:Y:S01]  /*6080*/  IMAD R23, R47, R23, RZ ;  /* 0x000000172f177224 */ /* 0x000fe200078e02ff */
[----:B------:R-:W-:Y:S01]  /*6090*/  I2IP.S8.S32.SAT R67, R13, R12, R67 ;  /* 0x0000000c0d437239 */ /* 0x000fe20000001443 */
[----:B------:R-:W-:Y:S01]  /*60a0*/  IMAD R17, R51, R50, R17 ;  /* 0x0000003233117224 */ /* 0x000fe200078e0211 */
[C---:B------:R-:W-:Y:S01]  /*60b0*/  SHF.L.U32 R52, R61.reuse, 0x10, RZ ;  /* 0x000000103d347819 */ /* 0x040fe200000006ff */
[----:B------:R-:W-:Y:S01]  /*60c0*/  IMAD.SHL.U32 R54, R61, 0x100, RZ ;  /* 0x000001003d367824 */ /* 0x000fe200078e00ff */
[----:B------:R-:W-:Y:S01]  /*60d0*/  SHF.R.S32.HI R51, RZ, 0x18, R60 ;  /* 0x00000018ff337819 */ /* 0x000fe2000001143c */
[----:B------:R-:W-:Y:S01]  /*60e0*/  IMAD R20, R47, R24, RZ ;  /* 0x000000182f147224 */ /* 0x000fe200078e02ff */
[----:B------:R1:W-:Y:S01]  /*60f0*/  STS.128 [R95+UR49+0x2200], R64 ;  /* 0x002200405f007988 */ /* 0x0003e20008000c31 */
[-C--:B------:R-:W-:Y:S01]  /*6100*/  IMAD R18, R49, R50.reuse, R18 ;  /* 0x0000003231127224 */ /* 0x080fe200078e0212 */
[----:B------:R-:W-:Y:S01]  /*6110*/  SHF.R.S32.HI R52, RZ, 0x18, R52 ;  /* 0x00000018ff347819 */ /* 0x000fe20000011434 */
[----:B------:R-:W-:Y:S01]  /*6120*/  IMAD R21, R47, R25, RZ ;  /* 0x000000192f157224 */ /* 0x000fe200078e02ff */
[----:B------:R-:W-:Y:S01]  /*6130*/  SHF.R.S32.HI R49, RZ, 0x18, R54 ;  /* 0x00000018ff317819 */ /* 0x000fe20000011436 */
[----:B------:R-:W-:Y:S01]  /*6140*/  IMAD R23, R51, R50, R23 ;  /* 0x0000003233177224 */ /* 0x000fe200078e0217 */
[----:B------:R-:W-:Y:S01]  /*6150*/  SHF.R.S32.HI R51, RZ, 0x18, R61 ;  /* 0x00000018ff337819 */ /* 0x000fe2000001143d */
[----:B------:R-:W-:Y:S01]  /*6160*/  IMAD R22, R47, R26, RZ ;  /* 0x0000001a2f167224 */ /* 0x000fe200078e02ff */
[----:B------:R-:W-:Y:S01]  /*6170*/  SHF.R.S32.HI R54, RZ, 0x18, R63 ;  /* 0x00000018ff367819 */ /* 0x000fe2000001143f */
[----:B------:R-:W-:Y:S01]  /*6180*/  IMAD R20, R53, R50, R20 ;  /* 0x0000003235147224 */ /* 0x000fe200078e0214 */
[----:B------:R-:W-:Y:S01]  /*6190*/  I2IP.S8.S32.SAT R68, R23, R18, RZ ;  /* 0x0000001217447239 */ /* 0x000fe200000014ff */
[----:B------:R-:W-:Y:S01]  /*61a0*/  IMAD R27, R47, R27, RZ ;  /* 0x0000001b2f1b7224 */ /* 0x000fe200078e02ff */
[----:B------:R-:W-:Y:S01]  /*61b0*/  SHF.L.U32 R53, R62, 0x8, RZ ;  /* 0x000000083e357819 */ /* 0x000fe200000006ff */
[-C--:B------:R-:W-:Y:S01]  /*61c0*/  IMAD R21, R52, R50.reuse, R21 ;  /* 0x0000003234157224 */ /* 0x080fe200078e0215 */
[C---:B------:R-:W-:Y:S01]  /*61d0*/  SHF.L.U32 R52, R62.reuse, 0x10, RZ ;  /* 0x000000103e347819 */ /* 0x040fe200000006ff */
[----:B------:R-:W-:Y:S01]  /*61e0*/  IMAD R22, R49, R50, R22 ;  /* 0x0000003231167224 */ /* 0x000fe200078e0216 */
[----:B------:R-:W-:Y:S01]  /*61f0*/  PRMT R49, R62, 0x8880, RZ ;  /* 0x000088803e317816 */ /* 0x000fe200000000ff */
[----:B------:R-:W-:Y:S01]  /*6200*/  IMAD R24, R47, R28, RZ ;  /* 0x0000001c2f187224 */ /* 0x000fe200078e02ff */
[----:B------:R-:W-:Y:S01]  /*6210*/  I2IP.S8.S32.SAT R68, R17, R16, R68 ;  /* 0x0000001011447239 */ /* 0x000fe20000001444 */
[----:B------:R-:W-:Y:S01]  /*6220*/  IMAD R27, R51, R50, R27 ;  /* 0x00000032331b7224 */ /* 0x000fe200078e021b */
[----:B------:R-:W-:Y:S01]  /*6230*/  SHF.R.S32.HI R51, RZ, 0x18, R52 ;  /* 0x00000018ff337819 */ /* 0x000fe20000011434 */
[C---:B------:R-:W-:Y:S01]  /*6240*/  IMAD R25, R47.reuse, R29, RZ ;  /* 0x0000001d2f197224 */ /* 0x040fe200078e02ff */
[----:B------:R-:W-:Y:S01]  /*6250*/  SHF.R.S32.HI R53, RZ, 0x18, R53 ;  /* 0x00000018ff357819 */ /* 0x000fe20000011435 */
[----:B------:R-:W-:Y:S01]  /*6260*/  IMAD R26, R47, R30, RZ ;  /* 0x0000001e2f1a7224 */ /* 0x000fe200078e02ff */
[----:B------:R-:W-:Y:S01]  /*6270*/  I2IP.S8.S32.SAT R69, R27, R22, RZ ;  /* 0x000000161b457239 */ /* 0x000fe200000014ff */
[-C--:B------:R-:W-:Y:S01]  /*6280*/  IMAD R24, R49, R50.reuse, R24 ;  /* 0x0000003231187224 */ /* 0x080fe200078e0218 */
[----:B------:R-:W-:Y:S01]  /*6290*/  SHF.L.U32 R52, R63, 0x10, RZ ;  /* 0x000000103f347819 */ /* 0x000fe200000006ff */
[----:B------:R-:W-:Y:S01]  /*62a0*/  IMAD R25, R51, R50, R25 ;  /* 0x0000003233197224 */ /* 0x000fe200078e0219 */
[----:B------:R-:W-:Y:S01]  /*62b0*/  I2IP.S8.S32.SAT R69, R21, R20, R69 ;  /* 0x0000001415457239 */ /* 0x000fe20000001445 */
[----:B------:R-:W-:Y:S01]  /*62c0*/  IMAD R26, R53, R50, R26 ;  /* 0x00000032351a7224 */ /* 0x000fe200078e021a */
[----:B------:R-:W-:Y:S01]  /*62d0*/  SHF.R.S32.HI R49, RZ, 0x18, R62 ;  /* 0x00000018ff317819 */ /* 0x000fe2000001143e */
[----:B------:R-:W-:Y:S01]  /*62e0*/  IMAD R31, R47, R31, RZ ;  /* 0x0000001f2f1f7224 */ /* 0x000fe200078e02ff */
[C---:B------:R-:W-:Y:S01]  /*62f0*/  PRMT R51, R63.reuse, 0x8880, RZ ;  /* 0x000088803f337816 */ /* 0x040fe200000000ff */
[----:B------:R-:W-:Y:S01]  /*6300*/  IMAD.SHL.U32 R53, R63, 0x100, RZ ;  /* 0x000001003f357824 */ /* 0x000fe200078e00ff */
[----:B------:R-:W-:Y:S01]  /*6310*/  SHF.R.S32.HI R52, RZ, 0x18, R52 ;  /* 0x00000018ff347819 */ /* 0x000fe20000011434 */
[C---:B------:R-:W-:Y:S02]  /*6320*/  IMAD R28, R47.reuse, R32, RZ ;  /* 0x000000202f1c7224 */ /* 0x040fe400078e02ff */
[----:B------:R-:W-:Y:S01]  /*6330*/  IMAD R29, R47, R33, RZ ;  /* 0x000000212f1d7224 */ /* 0x000fe200078e02ff */
[----:B------:R-:W-:Y:S01]  /*6340*/  SHF.R.S32.HI R53, RZ, 0x18, R53 ;  /* 0x00000018ff357819 */ /* 0x000fe20000011435 */
[-C--:B------:R-:W-:Y:S02]  /*6350*/  IMAD R31, R49, R50.reuse, R31 ;  /* 0x00000032311f7224 */ /* 0x080fe400078e021f */
[----:B------:R-:W-:Y:S02]  /*6360*/  IMAD R28, R51, R50, R28 ;  /* 0x00000032331c7224 */ /* 0x000fe400078e021c */
[----:B------:R-:W-:Y:S01]  /*6370*/  IMAD R30, R47, R34, RZ ;  /* 0x000000222f1e7224 */ /* 0x000fe200078e02ff */
[----:B------:R-:W-:Y:S01]  /*6380*/  I2IP.S8.S32.SAT R75, R31, R26, RZ ;  /* 0x0000001a1f4b7239 */ /* 0x000fe200000014ff */
[----:B------:R-:W-:Y:S02]  /*6390*/  IMAD R29, R52, R50, R29 ;  /* 0x00000032341d7224 */ /* 0x000fe400078e021d */
[----:B------:R-:W-:Y:S01]  /*63a0*/  IMAD R35, R47, R35, RZ ;  /* 0x000000232f237224 */ /* 0x000fe200078e02ff */
[----:B------:R-:W-:Y:S01]  /*63b0*/  I2IP.S8.S32.SAT R70, R25, R24, R75 ;  /* 0x0000001819467239 */ /* 0x000fe2000000144b */
[-C--:B------:R-:W-:Y:S01]  /*63c0*/  IMAD R30, R53, R50.reuse, R30 ;  /* 0x00000032351e7224 */ /* 0x080fe200078e021e */
[----:B------:R-:W-:Y:S01]  /*63d0*/  LEA R75, R100, UR49, 0x3 ;  /* 0x00000031644b7c11 */ /* 0x000fe2000f8e18ff */
[----:B------:R-:W-:Y:S05]  /*63e0*/  IMAD R35, R54, R50, R35 ;  /* 0x0000003236237224 */ /* 0x000fea00078e0223 */
[----:B------:R-:W-:Y:S04]  /*63f0*/  I2IP.S8.S32.SAT R76, R35, R30, RZ ;  /* 0x0000001e234c7239 */ /* 0x000fe800000014ff */
[----:B------:R-:W-:Y:S02]  /*6400*/  I2IP.S8.S32.SAT R71, R29, R28, R76 ;  /* 0x0000001c1d477239 */ /* 0x000fe4000000144c */
[----:B------:R-:W-:Y:S03]  /*6410*/  @P6 SHF.L.U32 R76, R99, 0x1f, RZ ;  /* 0x0000001f634c6819 */ /* 0x000fe600000006ff */
[----:B------:R1:W-:Y:S01]  /*6420*/  STS.128 [R112+0x2210], R68 ;  /* 0x0022104470007388 */ /* 0x0003e20000000c00 */
[----:B------:R-:W-:Y:S01]  /*6430*/  @!PT LDS RZ, [RZ] ;  /* 0x00000000fffff984 */ /* 0x000fe20000000800 */
[----:B------:R-:W-:Y:S01]  /*6440*/  @!PT LDS RZ, [RZ] ;  /* 0x00000000fffff984 */ /* 0x000fe20000000800 */
[----:B------:R-:W-:Y:S01]  /*6450*/  @!PT LDS RZ, [RZ] ;  /* 0x00000000fffff984 */ /* 0x000fe20000000800 */
[----:B------:R-:W-:Y:S01]  /*6460*/  @!PT LDS RZ, [RZ] ;  /* 0x00000000fffff984 */ /* 0x000fe20000000800 */
[----:B------:R2:W-:Y:S07]  /*6470*/  MEMBAR.ALL.CTA ;  /* 0x0000000000007992 */ /* 0x0005ee0000008000 */
[----:B--2---:R-:W2:Y:S02]  /*6480*/  FENCE.VIEW.ASYNC.S ;  /* 0x00000000000073c6 */ /* 0x004ea40000000000 */
[----:B--2---:R-:W-:Y:S06]  /*6490*/  BAR.SYNC.DEFER_BLOCKING 0x1, 0x80 ;  /* 0x0042000000007b1d */ /* 0x004fec0000010000 */
[----:B------:R-:W-:Y:S05]  /*64a0*/  @P0 BRA `(.L_x_98) ;  /* 0x0000000000280947 */ /* 0x000fea0003800000 */
[----:B------:R-:W-:Y:S02]  /*64b0*/  UIADD3 UR4, UPT, UPT, UR49, 0x2200, URZ ;  /* 0x0000220031047890 */ /* 0x000fe4000fffe0ff */
[----:B------:R-:W-:Y:S01]  /*64c0*/  UIADD3 UR6, UP0, UPT, UR52, 0x680, URZ ;  /* 0x0000068034067890 */ /* 0x000fe2000ff1e0ff */
[----:B------:R-:W-:Y:S03]  /*64d0*/  UMOV UR43, UR36 ;  /* 0x00000024002b7c82 */ /* 0x000fe60008000000 */
[----:B------:R-:W-:Y:S01]  /*64e0*/  MOV R104, UR4 ;  /* 0x0000000400687c02 */ /* 0x000fe20008000f00 */
[----:B------:R-:W-:Y:S03]  /*64f0*/  UIADD3.X UR7, UPT, UPT, URZ, UR53, URZ, UP0, !UPT ;  /* 0x00000035ff077290 */ /* 0x000fe600087fe4ff */
[----:B------:R-:W-:Y:S11]  /*6500*/  R2UR UR40, R104 ;  /* 0x00000000682872ca */ /* 0x000ff600000e0000 */
[----:B------:R-:W-:Y:S02]  /*6510*/  @!UPT UIADD3 URZ, UPT, UPT, URZ, URZ, URZ ;  /* 0x000000fffffff290 */ /* 0x000fe4000fffe0ff */
[----:B------:R2:W-:Y:S01]  /*6520*/  UTMASTG.3D [UR40], [UR6] ;  /* 0x00000028060073b5 */ /* 0x0005e20008010000 */
[----:B------:R0:W-:Y:S01]  /*6530*/  UTMACMDFLUSH ;  /* 0x00000000000079b7 */ /* 0x0001e20000000000 */
[----:B--2---:R-:W-:Y:S04]  /*6540*/  DEPBAR.LE SB0, 0x1 ;  /* 0x000080400000791a */ /* 0x004fe80000000000 */
.L_x_98:
[----:B------:R-:W-:Y:S05]  /*6550*/  BSYNC.RECONVERGENT B0 ;  /* 0x0000000000007941 */ /* 0x000fea0003800200 */
.L_x_97:
[----:B------:R-:W-:Y:S06]  /*6560*/  BAR.SYNC.DEFER_BLOCKING 0x1, 0x80 ;  /* 0x0042000000007b1d */ /* 0x000fec0000010000 */
[----:B------:R-:W2:Y:S01]  /*6570*/  @P6 SYNCS.PHASECHK.TRANS64.TRYWAIT P0, [R75+URZ+0x70], R76 ;  /* 0x0000704c4b0065a7 */ /* 0x000ea200080011ff */
[----:B------:R-:W-:Y:S01]  /*6580*/  BSSY B1, `(.L_x_99) ;  /* 0x000001f000017945 */ /* 0x000fe20003800000 */
[----:B--2---:R-:W-:Y:S03]  /*6590*/  @P6 SEL R55, RZ, 0x1, !P0 ;  /* 0x00000001ff376807 */ /* 0x004fe60004000000 */
[----:B------:R-:W-:Y:S05]  /*65a0*/  @!P6 BRA `(.L_x_100) ;  /* 0x000000000070e947 */ /* 0x000fea0003800000 */
[----:B------:R-:W-:Y:S01]  /*65b0*/  ISETP.NE.AND P1, PT, R72, RZ, PT ;  /* 0x000000ff4800720c */ /* 0x000fe20003f25270 */
[----:B------:R-:W-:Y:S01]  /*65c0*/  BSSY B0, `(.L_x_101) ;  /* 0x0000008000007945 */ /* 0x000fe20003800000 */
[----:B------:R-:W-:Y:S11]  /*65d0*/  ISETP.NE.AND P0, PT, R55, RZ, PT ;  /* 0x000000ff3700720c */ /* 0x000ff60003f05270 */
[----:B------:R-:W-:Y:S04]  /*65e0*/  @P1 IMAD R74, R100, 0x1000, R74 ;  /* 0x00001000644a1824 */ /* 0x000fe800078e024a */
[----:B------:R-:W-:Y:S01]  /*65f0*/  @P1 IMAD.IADD R73, R73, 0x1, R74 ;  /* 0x0000000149491824 */ /* 0x000fe200078e024a */
[----:B------:R-:W-:Y:S06]  /*6600*/  @P0 BRA `(.L_x_102) ;  /* 0x00000000000c0947 */ /* 0x000fec0003800000 */
[----:B------:R-:W-:Y:S04]  /*6610*/  SHF.L.U32 R0, R99, 0x1f, RZ ;  /* 0x0000001f63007819 */ /* 0x000fe800000006ff */
[----:B------:R-:W2:Y:S02]  /*6620*/  SYNCS.PHASECHK.TRANS64.TRYWAIT P0, [R75+URZ+0x70], R0 ;  /* 0x000070004b0075a7 */ /* 0x000ea400080011ff */
[----:B--2---:R-:W-:Y:S05]  /*6630*/  @!P0 BRA `(.L_x_103) ;  /* 0x0000001800108947 */ /* 0x004fea0003800000 */
.L_x_102:
[----:B------:R-:W-:Y:S05]  /*6640*/  BSYNC B0 ;  /* 0x0000000000007941 */ /* 0x000fea0003800000 */
.L_x_101:
[----:B------:R-:W-:Y:S01]  /*6650*/  ISETP.NE.AND P0, PT, R72, RZ, PT ;  /* 0x000000ff4800720c */ /* 0x000fe20003f05270 */
[----:B--2---:R-:W-:Y:S02]  /*6660*/  VIADD R75, R75, 0x80 ;  /* 0x000000804b4b7836 */ /* 0x004fe40000000000 */
[----:B------:R-:W-:Y:S02]  /*6670*/  IMAD.U32 R0, RZ, RZ, UR37 ;  /* 0x00000025ff007e24 */ /* 0x000fe4000f8e00ff */
[----:B------:R-:W-:Y:S03]  /*6680*/  VIADD R100, R100, 0x1 ;  /* 0x0000000164647836 */ /* 0x000fe60000000000 */
[----:B------:R-:W-:Y:S05]  /*6690*/  PRMT R0, R0, 0x654, R75 ;  /* 0x0000065400007816 */ /* 0x000fea000000004b */
[----:B------:R2:W3:Y:S04]  /*66a0*/  @P0 LDS.128 R56, [R74+0x200] ;  /* 0x000200004a380984 */ /* 0x0004e80000000c00 */
[----:B------:R2:W4:Y:S01]  /*66b0*/  @P0 LDS.128 R60, [R73+0x210] ;  /* 0x00021000493c0984 */ /* 0x0005220000000c00 */
        /* <DEDUP_REMOVED lines=10> */
[----:B--23--:R-:W-:Y:S02]  /*6760*/  LOP3.LUT R99, R99, R0, RZ, 0x3c, !PT ;  /* 0x0000000063637212 */ /* 0x00cfe400078e3cff */
.L_x_100:
[----:B------:R-:W-:Y:S05]  /*6770*/  BSYNC B1 ;  /* 0x0000000000017941 */ /* 0x000fea0003800000 */
.L_x_99:
[----:B------:R-:W-:Y:S05]  /*6780*/  VIADD R3, R48, 0x40 ;  /* 0x0000004030037836 */ /* 0x000fea0000000000 */
[----:B------:R-:W-:Y:S04]  /*6790*/  SHF.R.U32.HI R3, RZ, 0x15, R3 ;  /* 0x00000015ff037819 */ /* 0x000fe80000011603 */
[----:B------:R-:W-:Y:S11]  /*67a0*/  LOP3.LUT P0, RZ, R3, 0x3, R96, 0x48, !PT ;  /* 0x0000000303ff7812 */ /* 0x000ff60007804860 */
[----:B------:R-:W-:Y:S02]  /*67b0*/  @!UPT UIADD3 URZ, UPT, UPT, URZ, URZ, URZ ;  /* 0x000000fffffff290 */ /* 0x000fe4000fffe0ff */
[----:B------:R-:W-:Y:S05]  /*67c0*/  @!P0 BRA `(.L_x_104) ;  /* 0x0000000000408947 */ /* 0x000fea0003800000 */
[----:B------:R-:W2:Y:S01]  /*67d0*/  LDCU.64 UR8, c[0x4][0x70] ;  /* 0x01000e00ff0877ac */ /* 0x000ea20008000a00 */
[----:B------:R-:W-:Y:S01]  /*67e0*/  MOV R3, 0x0 ;  /* 0x0000000000037802 */ /* 0x000fe20000000f00 */
[----:B------:R-:W-:Y:S02]  /*67f0*/  HFMA2 R12, -RZ, RZ, 0, 5.9604644775390625e-08 ;  /* 0x00000001ff0c7431 */ /* 0x000fe400000001ff */
[----:B------:R-:W-:Y:S02]  /*6800*/  IMAD.MOV.U32 R8, RZ, RZ, 0x192 ;  /* 0x00000192ff087424 */ /* 0x000fe400078e00ff */
[----:B------:R-:W-:Y:S01]  /*6810*/  IMAD.MOV.U32 R13, RZ, RZ, RZ ;  /* 0x000000ffff0d7224 */ /* 0x000fe200078e00ff */
[----:B------:R-:W3:Y:S01]  /*6820*/  LDCU.64 UR6, c[0x4][0x78] ;  /* 0x01000f00ff0677ac */ /* 0x000ee20008000a00 */
[----:B------:R-:W1:Y:S01]  /*6830*/  LDC.64 R2, c[0x4][R3] ;  /* 0x0100000003027b82 */ /* 0x000e620000000a00 */
[----:B------:R-:W5:Y:S01]  /*6840*/  LDCU.64 UR4, c[0x4][0x10] ;  /* 0x01000200ff0477ac */ /* 0x000f620008000a00 */
[----:B--2---:R-:W-:Y:S01]  /*6850*/  MOV R5, UR9 ;  /* 0x0000000900057c02 */ /* 0x004fe20008000f00 */
[----:B------:R-:W-:Y:S01]  /*6860*/  IMAD.U32 R4, RZ, RZ, UR8 ;  /* 0x00000008ff047e24 */ /* 0x000fe2000f8e00ff */
[----:B---3--:R-:W-:Y:S01]  /*6870*/  MOV R7, UR7 ;  /* 0x0000000700077c02 */ /* 0x008fe20008000f00 */
[----:B------:R-:W-:Y:S01]  /*6880*/  IMAD.U32 R6, RZ, RZ, UR6 ;  /* 0x00000006ff067e24 */ /* 0x000fe2000f8e00ff */
[----:B-----5:R-:W-:Y:S01]  /*6890*/  MOV R11, UR5 ;  /* 0x00000005000b7c02 */ /* 0x020fe20008000f00 */
[----:B------:R-:W-:Y:S02]  /*68a0*/  IMAD.U32 R10, RZ, RZ, UR4 ;  /* 0x00000004ff0a7e24 */ /* 0x000fe4000f8e00ff */
[----:B------:R-:W-:Y:S07]  /*68b0*/  LEPC R20, `(.L_x_104) ;  /* 0x000000001014794e */ /* 0x000fee0000000000 */
[----:B-1--4-:R-:W-:Y:S05]  /*68c0*/  CALL.ABS.NOINC R2 ;  /* 0x0000000002007343 */ /* 0x012fea0003c00000 */
.L_x_104:
[----:B------:R-:W-:Y:S01]  /*68d0*/  ISETP.NE.AND P0, PT, R105, RZ, PT ;  /* 0x000000ff6900720c */ /* 0x000fe20003f05270 */
[----:B------:R-:W-:Y:S05]  /*68e0*/  WARPSYNC.ALL ;  /* 0x0000000000007948 */ /* 0x000fea0003800000 */
[----:B------:R-:W-:Y:S01]  /*68f0*/  IMAD.SHL.U32 R80, R57, 0x100, RZ ;  /* 0x0000010039507824 */ /* 0x000fe200078e00ff */
[----:B------:R-:W-:Y:S01]  /*6900*/  R2UR UR4, R48 ;  /* 0x00000000300472ca */ /* 0x000fe200000e0000 */
[----:B------:R-:W-:Y:S01]  /*6910*/  IMAD.SHL.U32 R74, R59, 0x100, RZ ;  /* 0x000001003b4a7824 */ /* 0x000fe200078e00ff */
[C---:B------:R-:W-:Y:S01]  /*6920*/  SHF.L.U32 R51, R56.reuse, 0x10, RZ ;  /* 0x0000001038337819 */ /* 0x040fe200000006ff */
[----:B-1--4-:R-:W-:Y:S01]  /*6930*/  IMAD.SHL.U32 R68, R61, 0x100, RZ ;  /* 0x000001003d447824 */ /* 0x012fe200078e00ff */
[C---:B------:R-:W-:Y:S01]  /*6940*/  PRMT R49, R56.reuse, 0x8880, RZ ;  /* 0x0000888038317816 */ /* 0x040fe200000000ff */
[----:B------:R-:W-:Y:S01]  /*6950*/  BSSY.RECONVERGENT B0, `(.L_x_105) ;  /* 0x000009e000007945 */ /* 0x000fe20003800200 */
[----:B------:R-:W-:Y:S02]  /*6960*/  SHF.L.U32 R53, R56, 0x8, RZ ;  /* 0x0000000838357819 */ /* 0x000fe400000006ff */
[----:B------:R-:W-:Y:S02]  /*6970*/  SHF.R.S32.HI R51, RZ, 0x18, R51 ;  /* 0x00000018ff337819 */ /* 0x000fe40000011433 */
[C---:B------:R-:W-:Y:S02]  /*6980*/  PRMT R82, R57.reuse, 0x8880, RZ ;  /* 0x0000888039527816 */ /* 0x040fe400000000ff */
[----:B------:R-:W-:Y:S01]  /*6990*/  SHF.R.S32.HI R53, RZ, 0x18, R53 ;  /* 0x00000018ff357819 */ /* 0x000fe20000011435 */
[----:B------:R-:W-:Y:S01]  /*69a0*/  LDTM.16dp32bit_t0_t15.x32 R4, tmem[UR4+0x40] ;  /* 0x00004004000479ee */ /* 0x000fe20008a80000 */
[----:B------:R-:W1:Y:S01]  /*69b0*/  LDTM.16dp32bit_t16_t31.x32 R4, tmem[UR4+0x60] ;  /* 0x00006004000479ee */ /* 0x000e620008aa0000 */
[----:B------:R-:W-:Y:S01]  /*69c0*/  NOP ;  /* 0x0000000000007918 */ /* 0x000fe20000000000 */
[----:B------:R-:W-:Y:S02]  /*69d0*/  R2UR UR5, R108 ;  /* 0x000000006c0572ca */ /* 0x000fe400000e0000 */
[----:B------:R-:W-:Y:S02]  /*69e0*/  SHF.R.S32.HI R52, RZ, 0x18, R56 ;  /* 0x00000018ff347819 */ /* 0x000fe40000011438 */
[----:B------:R-:W-:Y:S02]  /*69f0*/  SHF.L.U32 R81, R57, 0x10, RZ ;  /* 0x0000001039517819 */ /* 0x000fe400000006ff */
[C---:B------:R-:W-:Y:S02]  /*6a00*/  PRMT R79, R58.reuse, 0x8880, RZ ;  /* 0x000088803a4f7816 */ /* 0x040fe400000000ff */
[----:B------:R-:W-:Y:S02]  /*6a10*/  SHF.R.S32.HI R54, RZ, 0x18, R57 ;  /* 0x00000018ff367819 */ /* 0x000fe40000011439 */
[----:B------:R-:W-:Y:S02]  /*6a20*/  SHF.L.U32 R78, R58, 0x10, RZ ;  /* 0x000000103a4e7819 */ /* 0x000fe400000006ff */
[C---:B------:R-:W-:Y:S01]  /*6a30*/  PRMT R76, R59.reuse, 0x8880, RZ ;  /* 0x000088803b4c7816 */ /* 0x040fe200000000ff */
[----:B------:R-:W-:Y:S01]  /*6a40*/  UIADD3 UR5, UPT, UPT, UR5, 0xe0, URZ ;  /* 0x000000e005057890 */ /* 0x000fe2000fffe0ff */
[----:B------:R-:W-:Y:S02]  /*6a50*/  SHF.R.S32.HI R55, RZ, 0x18, R58 ;  /* 0x00000018ff377819 */ /* 0x000fe4000001143a */
[----:B------:R-:W-:Y:S01]  /*6a60*/  SHF.L.U32 R75, R59, 0x10, RZ ;  /* 0x000000103b4b7819 */ /* 0x000fe200000006ff */
[----:B------:R-:W-:Y:S01]  /*6a70*/  UPRMT UR5, UR37, 0x654, UR5 ;  /* 0x0000065425057896 */ /* 0x000fe20008000005 */
[C---:B------:R-:W-:Y:S02]  /*6a80*/  PRMT R73, R60.reuse, 0x8880, RZ ;  /* 0x000088803c497816 */ /* 0x040fe400000000ff */
[----:B------:R-:W-:Y:S01]  /*6a90*/  SHF.R.S32.HI R56, RZ, 0x18, R59 ;  /* 0x00000018ff387819 */ /* 0x000fe2000001143b */
[C---:B-1----:R-:W-:Y:S01]  /*6aa0*/  IMAD R4, R47.reuse, R4, RZ ;  /* 0x000000042f047224 */ /* 0x042fe200078e02ff */
[----:B------:R-:W-:Y:S01]  /*6ab0*/  SHF.L.U32 R72, R60, 0x10, RZ ;  /* 0x000000103c487819 */ /* 0x000fe200000006ff */
[----:B------:R-:W-:Y:S01]  /*6ac0*/  IMAD R5, R47, R5, RZ ;  /* 0x000000052f057224 */ /* 0x000fe200078e02ff */
[----:B------:R-:W-:Y:S01]  /*6ad0*/  PRMT R70, R61, 0x8880, RZ ;  /* 0x000088803d467816 */ /* 0x000fe200000000ff */
[----:B------:R-:W-:Y:S01]  /*6ae0*/  IMAD R6, R47, R6, RZ ;  /* 0x000000062f067224 */ /* 0x000fe200078e02ff */
[----:B------:R-:W-:Y:S01]  /*6af0*/  SYNCS.ARRIVE.TRANS64.RED.A1T0 RZ, [UR5], RZ ;  /* 0x000000ffffff79a7 */ /* 0x000fe20008100405 */
[----:B------:R-:W-:Y:S01]  /*6b00*/  IMAD R4, R49, R50, R4 ;  /* 0x0000003231047224 */ /* 0x000fe200078e0204 */
[----:B------:R-:W-:Y:S01]  /*6b10*/  MOV R49, R82 ;  /* 0x0000005200317202 */ /* 0x000fe20000000f00 */
[----:B------:R-:W-:Y:S01]  /*6b20*/  IMAD R7, R47, R7, RZ ;  /* 0x000000072f077224 */ /* 0x000fe200078e02ff */
[----:B------:R-:W-:Y:S01]  /*6b30*/  SHF.R.S32.HI R57, RZ, 0x18, R60 ;  /* 0x00000018ff397819 */ /* 0x000fe2000001143c */
[-C--:B------:R-:W-:Y:S01]  /*6b40*/  IMAD R5, R51, R50.reuse, R5 ;  /* 0x0000003233057224 */ /* 0x080fe200078e0205 */
[----:B------:R-:W-:Y:S01]  /*6b50*/  SHF.R.S32.HI R51, RZ, 0x18, R81 ;  /* 0x00000018ff337819 */ /* 0x000fe20000011451 */
[----:B------:R-:W-:Y:S01]  /*6b60*/  IMAD R6, R53, R50, R6 ;  /* 0x0000003235067224 */ /* 0x000fe200078e0206 */
[----:B------:R-:W-:Y:S01]  /*6b70*/  SHF.R.S32.HI R53, RZ, 0x18, R80 ;  /* 0x00000018ff357819 */ /* 0x000fe20000011450 */
[----:B------:R-:W-:Y:S01]  /*6b80*/  IMAD R8, R47, R8, RZ ;  /* 0x000000082f087224 */ /* 0x000fe200078e02ff */
[----:B------:R-:W-:Y:S01]  /*6b90*/  SHF.L.U32 R69, R61, 0x10, RZ ;  /* 0x000000103d457819 */ /* 0x000fe200000006ff */
[----:B------:R-:W-:Y:S01]  /*6ba0*/  IMAD R7, R52, R50, R7 ;  /* 0x0000003234077224 */ /* 0x000fe200078e0207 */
[----:B------:R-:W-:Y:S01]  /*6bb0*/  SHF.R.S32.HI R52, RZ, 0x18, R75 ;  /* 0x00000018ff347819 */ /* 0x000fe2000001144b */
[C---:B------:R-:W-:Y:S01]  /*6bc0*/  IMAD R9, R47.reuse, R9, RZ ;  /* 0x000000092f097224 */ /* 0x040fe200078e02ff */
[----:B------:R-:W-:Y:S01]  /*6bd0*/  PRMT R67, R62, 0x8880, RZ ;  /* 0x000088803e437816 */ /* 0x000fe200000000ff */
[----:B------:R-:W-:Y:S01]  /*6be0*/  IMAD R10, R47, R10, RZ ;  /* 0x0000000a2f0a7224 */ /* 0x000fe200078e02ff */
[----:B------:R-:W-:Y:S01]  /*6bf0*/  I2IP.S8.S32.SAT R108, R7, R6, RZ ;  /* 0x00000006076c7239 */ /* 0x000fe200000014ff */
[----:B------:R-:W-:Y:S01]  /*6c00*/  IMAD R8, R49, R50, R8 ;  /* 0x0000003231087224 */ /* 0x000fe200078e0208 */
[----:B------:R-:W-:Y:S01]  /*6c10*/  MOV R49, R79 ;  /* 0x0000004f00317202 */ /* 0x000fe20000000f00 */
[----:B------:R-:W-:Y:S01]  /*6c20*/  IMAD R11, R47, R11, RZ ;  /* 0x0000000b2f0b7224 */ /* 0x000fe200078e02ff */
[----:B------:R-:W-:Y:S01]  /*6c30*/  I2IP.S8.S32.SAT R108, R5, R4, R108 ;  /* 0x00000004056c7239 */ /* 0x000fe2000000146c */
[-C--:B------:R-:W-:Y:S01]  /*6c40*/  IMAD R9, R51, R50.reuse, R9 ;  /* 0x0000003233097224 */ /* 0x080fe200078e0209 */
[----:B------:R-:W-:Y:S01]  /*6c50*/  SHF.R.S32.HI R51, RZ, 0x18, R78 ;  /* 0x00000018ff337819 */ /* 0x000fe2000001144e */
[----:B------:R-:W-:Y:S01]  /*6c60*/  IMAD R10, R53, R50, R10 ;  /* 0x00000032350a7224 */ /* 0x000fe200078e020a */
[----:B------:R-:W-:Y:S01]  /*6c70*/  SHF.R.S32.HI R53, RZ, 0x18, R74 ;  /* 0x00000018ff357819 */ /* 0x000fe2000001144a */
[C---:B------:R-:W-:Y:S01]  /*6c80*/  IMAD R12, R47.reuse, R12, RZ ;  /* 0x0000000c2f0c7224 */ /* 0x040fe200078e02ff */
[----:B------:R-:W-:Y:S01]  /*6c90*/  SHF.L.U32 R77, R58, 0x8, RZ ;  /* 0x000000083a4d7819 */ /* 0x000fe200000006ff */
[-C--:B------:R-:W-:Y:S01]  /*6ca0*/  IMAD R11, R54, R50.reuse, R11 ;  /* 0x00000032360b7224 */ /* 0x080fe200078e020b */
[----:B------:R-:W-:Y:S01]  /*6cb0*/  SHF.R.S32.HI R58, RZ, 0x18, R61 ;  /* 0x00000018ff3a7819 */ /* 0x000fe2000001143d */
[----:B------:R-:W-:Y:S01]  /*6cc0*/  IMAD R13, R47, R13, RZ ;  /* 0x0000000d2f0d7224 */ /* 0x000fe200078e02ff */
[----:B------:R-:W-:Y:S01]  /*6cd0*/  SHF.L.U32 R66, R62, 0x10, RZ ;  /* 0x000000103e427819 */ /* 0x000fe200000006ff */
[----:B------:R-:W-:Y:S01]  /*6ce0*/  IMAD R12, R49, R50, R12 ;  /* 0x00000032310c7224 */ /* 0x000fe200078e020c */
[----:B------:R-:W-:Y:S01]  /*6cf0*/  SHF.R.S32.HI R49, RZ, 0x18, R77 ;  /* 0x00000018ff317819 */ /* 0x000fe2000001144d */
[----:B------:R-:W-:Y:S01]  /*6d00*/  IMAD R14, R47, R14, RZ ;  /* 0x0000000e2f0e7224 */ /* 0x000fe200078e02ff */
[----:B------:R-:W-:Y:S01]  /*6d10*/  I2IP.S8.S32.SAT R109, R11, R10, RZ ;  /* 0x0000000a0b6d7239 */ /* 0x000fe200000014ff */
[----:B------:R-:W-:Y:S01]  /*6d20*/  IMAD R15, R47, R15, RZ ;  /* 0x0000000f2f0f7224 */ /* 0x000fe200078e02ff */
[----:B------:R-:W-:Y:S01]  /*6d30*/  PRMT R64, R63, 0x8880, RZ ;  /* 0x000088803f407816 */ /* 0x000fe200000000ff */
[----:B------:R-:W-:Y:S01]  /*6d40*/  IMAD R13, R51, R50, R13 ;  /* 0x00000032330d7224 */ /* 0x000fe200078e020d */
[----:B------:R-:W-:Y:S01]  /*6d50*/  MOV R51, R76 ;  /* 0x0000004c00337202 */ /* 0x000fe20000000f00 */
[----:B------:R-:W-:Y:S01]  /*6d60*/  IMAD R16, R47, R16, RZ ;  /* 0x000000102f107224 */ /* 0x000fe200078e02ff */
[----:B------:R-:W-:Y:S01]  /*6d70*/  I2IP.S8.S32.SAT R109, R9, R8, R109 ;  /* 0x00000008096d7239 */ /* 0x000fe2000000146d */
[-C--:B------:R-:W-:Y:S01]  /*6d80*/  IMAD R14, R49, R50.reuse, R14 ;  /* 0x00000032310e7224 */ /* 0x080fe200078e020e */
[----:B------:R-:W-:Y:S01]  /*6d90*/  SHF.R.S32.HI R59, RZ, 0x18, R62 ;  /* 0x00000018ff3b7819 */ /* 0x000fe2000001143e */
[----:B------:R-:W-:Y:S01]  /*6da0*/  IMAD R17, R47, R17, RZ ;  /* 0x000000112f117224 */ /* 0x000fe200078e02ff */
[----:B------:R-:W-:Y:S01]  /*6db0*/  SHF.L.U32 R71, R60, 0x8, RZ ;  /* 0x000000083c477819 */ /* 0x000fe200000006ff */
[----:B------:R-:W-:Y:S01]  /*6dc0*/  IMAD R15, R55, R50, R15 ;  /* 0x00000032370f7224 */ /* 0x000fe200078e020f */
[----:B------:R-:W-:Y:S01]  /*6dd0*/  SHF.R.S32.HI R60, RZ, 0x18, R63 ;  /* 0x00000018ff3c7819 */ /* 0x000fe2000001143f */
[----:B------:R-:W-:Y:S01]  /*6de0*/  IMAD R18, R47, R18, RZ ;  /* 0x000000122f127224 */ /* 0x000fe200078e02ff */
[----:B------:R-:W-:Y:S01]  /*6df0*/  SHF.L.U32 R65, R62, 0x8, RZ ;  /* 0x000000083e417819 */ /* 0x000fe200000006ff */
[----:B------:R-:W-:Y:S01]  /*6e00*/  IMAD R16, R51, R50, R16 ;  /* 0x0000003233107224 */ /* 0x000fe200078e0210 */
[----:B------:R-:W-:Y:S01]  /*6e10*/  I2IP.S8.S32.SAT R110, R15, R14, RZ ;  /* 0x0000000e0f6e7239 */ /* 0x000fe200000014ff */
[----:B------:R-:W-:Y:S01]  /*6e20*/  IMAD R19, R47, R19, RZ ;  /* 0x000000132f137224 */ /* 0x000fe200078e02ff */
[----:B------:R-:W-:Y:S01]  /*6e30*/  SHF.R.S32.HI R51, RZ, 0x18, R72 ;  /* 0x00000018ff337819 */ /* 0x000fe20000011448 */
[----:B------:R-:W-:Y:S01]  /*6e40*/  IMAD R17, R52, R50, R17 ;  /* 0x0000003234117224 */ /* 0x000fe200078e0211 */
[----:B------:R-:W-:Y:S01]  /*6e50*/  I2IP.S8.S32.SAT R110, R13, R12, R110 ;  /* 0x0000000c0d6e7239 */ /* 0x000fe2000000146e */
[----:B------:R-:W-:Y:S01]  /*6e60*/  IMAD R0, R47, R20, RZ ;  /* 0x000000142f007224 */ /* 0x000fe200078e02ff */
[----:B------:R-:W-:Y:S01]  /*6e70*/  SHF.R.S32.HI R52, RZ, 0x18, R71 ;  /* 0x00000018ff347819 */ /* 0x000fe20000011447 */
[-C--:B------:R-:W-:Y:S01]  /*6e80*/  IMAD R18, R53, R50.reuse, R18 ;  /* 0x0000003235127224 */ /* 0x080fe200078e0212 */
[----:B------:R-:W-:Y:S01]  /*6e90*/  SHF.R.S32.HI R53, RZ, 0x18, R68 ;  /* 0x00000018ff357819 */ /* 0x000fe20000011444 */
[----:B------:R-:W-:Y:S01]  /*6ea0*/  IMAD.MOV.U32 R49, RZ, RZ, R73 ;  /* 0x000000ffff317224 */ /* 0x000fe200078e0049 */
[----:B------:R-:W-:Y:S01]  /*6eb0*/  SHF.L.U32 R62, R63, 0x10, RZ ;  /* 0x000000103f3e7819 */ /* 0x000fe200000006ff */
[C---:B------:R-:W-:Y:S02]  /*6ec0*/  IMAD R2, R47.reuse, R21, RZ ;  /* 0x000000152f027224 */ /* 0x040fe400078e02ff */
[----:B------:R-:W-:Y:S02]  /*6ed0*/  IMAD R19, R56, R50, R19 ;  /* 0x0000003238137224 */ /* 0x000fe400078e0213 */
[----:B------:R-:W-:Y:S02]  /*6ee0*/  IMAD R3, R47, R22, RZ ;  /* 0x000000162f037224 */ /* 0x000fe400078e02ff */
[----:B------:R-:W-:Y:S01]  /*6ef0*/  IMAD R0, R49, R50, R0 ;  /* 0x0000003231007224 */ /* 0x000fe200078e0200 */
[----:B------:R-:W-:Y:S01]  /*6f00*/  I2IP.S8.S32.SAT R111, R19, R18, RZ ;  /* 0x00000012136f7239 */ /* 0x000fe200000014ff */
[----:B------:R-:W-:Y:S01]  /*6f10*/  IMAD R23, R47, R23, RZ ;  /* 0x000000172f177224 */ /* 0x000fe200078e02ff */
[----:B------:R-:W-:Y:S01]  /*6f20*/  MOV R49, R70 ;  /* 0x0000004600317202 */ /* 0x000fe20000000f00 */
[----:B------:R-:W-:Y:S01]  /*6f30*/  IMAD R2, R51, R50, R2 ;  /* 0x0000003233027224 */ /* 0x000fe200078e0202 */
[----:B------:R-:W-:Y:S01]  /*6f40*/  I2IP.S8.S32.SAT R111, R17, R16, R111 ;  /* 0x00000010116f7239 */ /* 0x000fe2000000146f */
[C---:B------:R-:W-:Y:S01]  /*6f50*/  IMAD R20, R47.reuse, R24, RZ ;  /* 0x000000182f147224 */ /* 0x040fe200078e02ff */
[----:B------:R-:W-:Y:S01]  /*6f60*/  SHF.R.S32.HI R51, RZ, 0x18, R69 ;  /* 0x00000018ff337819 */ /* 0x000fe20000011445 */
[-C--:B------:R-:W-:Y:S01]  /*6f70*/  IMAD R3, R52, R50.reuse, R3 ;  /* 0x0000003234037224 */ /* 0x080fe200078e0203 */
[----:B------:R-:W-:Y:S01]  /*6f80*/  SHF.R.S32.HI R52, RZ, 0x18, R62 ;  /* 0x00000018ff347819 */ /* 0x000fe2000001143e */
[----:B------:R-:W-:Y:S01]  /*6f90*/  IMAD R21, R47, R25, RZ ;  /* 0x000000192f157224 */ /* 0x000fe200078e02ff */
[----:B------:R1:W-:Y:S01]  /*6fa0*/  STS.128 [R95+UR49+0x3200], R108 ;  /* 0x0032006c5f007988 */ /* 0x0003e20008000c31 */
[----:B------:R-:W-:Y:S02]  /*6fb0*/  IMAD R23, R57, R50, R23 ;  /* 0x0000003239177224 */ /* 0x000fe400078e0217 */
[----:B------:R-:W-:Y:S02]  /*6fc0*/  IMAD R22, R47, R26, RZ ;  /* 0x0000001a2f167224 */ /* 0x000fe400078e02ff */
[-C--:B------:R-:W-:Y:S01]  /*6fd0*/  IMAD R20, R49, R50.reuse, R20 ;  /* 0x0000003231147224 */ /* 0x080fe200078e0214 */
[----:B------:R-:W-:Y:S01]  /*6fe0*/  I2IP.S8.S32.SAT R113, R23, R3, RZ ;  /* 0x0000000317717239 */ /* 0x000fe200000014ff */
[----:B------:R-:W-:Y:S01]  /*6ff0*/  IMAD R27, R47, R27, RZ ;  /* 0x0000001b2f1b7224 */ /* 0x000fe200078e02ff */
[----:B------:R-:W-:Y:S01]  /*7000*/  MOV R49, R67 ;  /* 0x0000004300317202 */ /* 0x000fe20000000f00 */
[----:B------:R-:W-:Y:S01]  /*7010*/  IMAD R21, R51, R50, R21 ;  /* 0x0000003233157224 */ /* 0x000fe200078e0215 */
[----:B------:R-:W-:Y:S01]  /*7020*/  I2IP.S8.S32.SAT R116, R2, R0, R113 ;  /* 0x0000000002747239 */ /* 0x000fe20000001471 */
[----:B------:R-:W-:Y:S01]  /*7030*/  IMAD R24, R47, R28, RZ ;  /* 0x0000001c2f187224 */ /* 0x000fe200078e02ff */
[----:B------:R-:W-:Y:S01]  /*7040*/  SHF.R.S32.HI R51, RZ, 0x18, R66 ;  /* 0x00000018ff337819 */ /* 0x000fe20000011442 */
[-C--:B------:R-:W-:Y:S01]  /*7050*/  IMAD R22, R53, R50.reuse, R22 ;  /* 0x0000003235167224 */ /* 0x080fe200078e0216 */
[----:B------:R-:W-:Y:S01]  /*7060*/  IADD3 R113, PT, PT, R44, 0x1, RZ ;  /* 0x000000012c717810 */ /* 0x000fe20007ffe0ff */
[-C--:B------:R-:W-:Y:S02]  /*7070*/  IMAD R27, R58, R50.reuse, R27 ;  /* 0x000000323a1b7224 */ /* 0x080fe400078e021b */
[----:B------:R-:W-:Y:S02]  /*7080*/  IMAD R25, R47, R29, RZ ;  /* 0x0000001d2f197224 */ /* 0x000fe400078e02ff */
[----:B------:R-:W-:Y:S01]  /*7090*/  IMAD R24, R49, R50, R24 ;  /* 0x0000003231187224 */ /* 0x000fe200078e0218 */
[----:B------:R-:W-:Y:S01]  /*70a0*/  SHF.R.S32.HI R49, RZ, 0x18, R65 ;  /* 0x00000018ff317819 */ /* 0x000fe20000011441 */
[----:B------:R-:W-:Y:S01]  /*70b0*/  IMAD R26, R47, R30, RZ ;  /* 0x0000001e2f1a7224 */ /* 0x000fe200078e02ff */
[----:B------:R-:W-:Y:S01]  /*70c0*/  I2IP.S8.S32.SAT R117, R27, R22, RZ ;  /* 0x000000161b757239 */ /* 0x000fe200000014ff */
[----:B------:R-:W-:Y:S02]  /*70d0*/  IMAD.SHL.U32 R61, R63, 0x100, RZ ;  /* 0x000001003f3d7824 */ /* 0x000fe400078e00ff */
[----:B------:R-:W-:Y:S01]  /*70e0*/  IMAD R31, R47, R31, RZ ;  /* 0x0000001f2f1f7224 */ /* 0x000fe200078e02ff */
[----:B------:R-:W-:Y:S01]  /*70f0*/  I2IP.S8.S32.SAT R117, R21, R20, R117 ;  /* 0x0000001415757239 */ /* 0x000fe20000001475 */
[----:B------:R-:W-:Y:S01]  /*7100*/  IMAD R25, R51, R50, R25 ;  /* 0x0000003233197224 */ /* 0x000fe200078e0219 */
[----:B------:R-:W-:Y:S01]  /*7110*/  MOV R51, R64 ;  /* 0x0000004000337202 */ /* 0x000fe20000000f00 */
[----:B------:R-:W-:Y:S01]  /*7120*/  IMAD R28, R47, R32, RZ ;  /* 0x000000202f1c7224 */ /* 0x000fe200078e02ff */
[----:B------:R-:W-:Y:S01]  /*7130*/  SHF.R.S32.HI R53, RZ, 0x18, R61 ;  /* 0x00000018ff357819 */ /* 0x000fe2000001143d */
[-C--:B------:R-:W-:Y:S02]  /*7140*/  IMAD R26, R49, R50.reuse, R26 ;  /* 0x00000032311a7224 */ /* 0x080fe400078e021a */
[----:B------:R-:W-:Y:S02]  /*7150*/  IMAD R29, R47, R33, RZ ;  /* 0x000000212f1d7224 */ /* 0x000fe400078e02ff */
[-C--:B------:R-:W-:Y:S02]  /*7160*/  IMAD R31, R59, R50.reuse, R31 ;  /* 0x000000323b1f7224 */ /* 0x080fe400078e021f */
[----:B------:R-:W-:Y:S02]  /*7170*/  IMAD R28, R51, R50, R28 ;  /* 0x00000032331c7224 */ /* 0x000fe400078e021c */
[----:B------:R-:W-:Y:S01]  /*7180*/  IMAD R30, R47, R34, RZ ;  /* 0x000000222f1e7224 */ /* 0x000fe200078e02ff */
[----:B------:R-:W-:Y:S01]  /*7190*/  I2IP.S8.S32.SAT R114, R31, R26, RZ ;  /* 0x0000001a1f727239 */ /* 0x000fe200000014ff */
[----:B------:R-:W-:Y:S02]  /*71a0*/  IMAD R29, R52, R50, R29 ;  /* 0x00000032341d7224 */ /* 0x000fe400078e021d */
[----:B------:R-:W-:Y:S01]  /*71b0*/  IMAD R35, R47, R35, RZ ;  /* 0x000000232f237224 */ /* 0x000fe200078e02ff */
[----:B------:R-:W-:Y:S01]  /*71c0*/  I2IP.S8.S32.SAT R118, R25, R24, R114 ;  /* 0x0000001819767239 */ /* 0x000fe20000001472 */
[-C--:B------:R-:W-:Y:S02]  /*71d0*/  IMAD R30, R53, R50.reuse, R30 ;  /* 0x00000032351e7224 */ /* 0x080fe400078e021e */
[----:B------:R-:W-:Y:S05]  /*71e0*/  IMAD R35, R60, R50, R35 ;  /* 0x000000323c237224 */ /* 0x000fea00078e0223 */
[----:B------:R-:W-:Y:S04]  /*71f0*/  I2IP.S8.S32.SAT R115, R35, R30, RZ ;  /* 0x0000001e23737239 */ /* 0x000fe800000014ff */
[----:B------:R-:W-:Y:S05]  /*7200*/  I2IP.S8.S32.SAT R119, R29, R28, R115 ;  /* 0x0000001c1d777239 */ /* 0x000fea0000001473 */
        /* <DEDUP_REMOVED lines=9> */
[----:B------:R-:W-:Y:S02]  /*72a0*/  UIADD3 UR8, UP0, UPT, UR52, 0x680, URZ ;  /* 0x0000068034087890 */ /* 0x000fe4000ff1e0ff */
[----:B------:R-:W-:Y:S02]  /*72b0*/  UIADD3 UR5, UPT, UPT, UR41, 0x40, URZ ;  /* 0x0000004029057890 */ /* 0x000fe4000fffe0ff */
[----:B------:R-:W-:Y:S02]  /*72c0*/  UIADD3 UR4, UPT, UPT, UR49, 0x3200, URZ ;  /* 0x0000320031047890 */ /* 0x000fe4000fffe0ff */
[----:B------:R-:W-:Y:S01]  /*72d0*/  UIADD3.X UR9, UPT, UPT, URZ, UR53, URZ, UP0, !UPT ;  /* 0x00000035ff097290 */ /* 0x000fe200087fe4ff */
[----:B------:R-:W-:Y:S01]  /*72e0*/  UMOV UR6, UR42 ;  /* 0x0000002a00067c82 */ /* 0x000fe20008000000 */
[----:B------:R-:W-:Y:S07]  /*72f0*/  UMOV UR7, UR36 ;  /* 0x0000002400077c82 */ /* 0x000fee0008000000 */
[----:B------:R2:W-:Y:S01]  /*7300*/  UTMASTG.3D [UR4], [UR8] ;  /* 0x00000004080073b5 */ /* 0x0005e20008010000 */
[----:B------:R0:W-:Y:S01]  /*7310*/  UTMACMDFLUSH ;  /* 0x00000000000079b7 */ /* 0x0001e20000000000 */
[----:B--2---:R-:W-:Y:S04]  /*7320*/  DEPBAR.LE SB0, 0x1 ;  /* 0x000080400000791a */ /* 0x004fe80000000000 */
.L_x_106:
[----:B------:R-:W-:Y:S05]  /*7330*/  BSYNC.RECONVERGENT B0 ;  /* 0x0000000000007941 */ /* 0x000fea0003800200 */
.L_x_105:
[----:B------:R-:W-:Y:S01]  /*7340*/  BAR.SYNC.DEFER_BLOCKING 0x1, 0x80 ;  /* 0x0042000000007b1d */ /* 0x000fe20000010000 */
[----:B------:R-:W-:Y:S01]  /*7350*/  ISETP.NE.AND P2, PT, R106, RZ, PT ;  /* 0x000000ff6a00720c */ /* 0x000fe20003f45270 */
[----:B------:R-:W-:Y:S01]  /*7360*/  IMAD.IADD R20, R43, 0x1, R83 ;  /* 0x000000012b147824 */ /* 0x000fe200078e0253 */
[----:B------:R-:W-:Y:S01]  /*7370*/  ISETP.NE.AND P0, PT, R107, 0x2, PT ;  /* 0x000000026b00780c */ /* 0x000fe20003f05270 */
[----:B------:R-:W-:Y:S01]  /*7380*/  IMAD.IADD R21, R45, 0x1, R90 ;  /* 0x000000012d157824 */ /* 0x000fe200078e025a */
[----:B------:R-:W-:Y:S02]  /*7390*/  ISETP.NE.AND P1, PT, R113, 0x4, PT ;  /* 0x000000047100780c */ /* 0x000fe40003f25270 */
[----:B------:R-:W-:Y:S02]  /*73a0*/  SEL R0, RZ, 0x1, P0 ;  /* 0x00000001ff007807 */ /* 0x000fe40000000000 */
[----:B------:R-:W-:Y:S02]  /*73b0*/  SEL R3, RZ, 0x1, P1 ;  /* 0x00000001ff037807 */ /* 0x000fe40000800000 */
[----:B------:R-:W-:Y:S02]  /*73c0*/  LOP3.LUT R101, R101, R0, RZ, 0x3c, !PT ;  /* 0x0000000065657212 */ /* 0x000fe400078e3cff */
[----:B------:R-:W-:Y:S02]  /*73d0*/  LOP3.LUT R102, R102, R3, RZ, 0x3c, !PT ;  /* 0x0000000366667212 */ /* 0x000fe400078e3cff */
[----:B------:R-:W-:Y:S02]  /*73e0*/  @P2 R2UR UR36, R98 ;  /* 0x00000000622422ca */ /* 0x000fe400000e0000 */
[----:B------:R-:W-:Y:S02]  /*73f0*/  SEL R107, R107, RZ, P0 ;  /* 0x000000ff6b6b7207 */ /* 0x000fe40000000000 */
[----:B------:R-:W-:Y:S01]  /*7400*/  SEL R44, R113, RZ, P1 ;  /* 0x000000ff712c7207 */ /* 0x000fe20000800000 */
[----:B------:R-:W-:Y:S10]  /*7410*/  @P2 BRA `(.L_x_107) ;  /* 0xffffffd400d82947 */ /* 0x000ff4000383ffff */
[----:B------:R-:W-:Y:S05]  /*7420*/  EXIT ;  /* 0x000000000000794d */ /* 0x000fea0003800000 */
.L_x_19:
[----:B--2---:R2:W1:Y:S02]  /*7430*/  SYNCS.PHASECHK.TRANS64.TRYWAIT P0, [R3+URZ+0x110], R2 ;  /* 0x00011002030075a7 */ /* 0x00446400080011ff */
[----:B-1----:R-:W-:Y:S05]  /*7440*/  @!P0 NANOSLEEP.SYNCS 0x989680 ;  /* 0x009896800000895d */ /* 0x002fea0003900000 */
[----:B------:R-:W1:Y:S02]  /*7450*/  @!P0 SYNCS.PHASECHK.TRANS64 P0, [R3+URZ+0x110], R2 ;  /* 0x00011002030085a7 */ /* 0x000e6400080010ff */
[----:B-1----:R-:W-:Y:S05]  /*7460*/  @!P0 BRA `(.L_x_19) ;  /* 0xfffffffc00f08947 */ /* 0x002fea000383ffff */
[----:B------:R-:W-:Y:S05]  /*7470*/  BRA `(.L_x_108) ;  /* 0xffffffa000607947 */ /* 0x000fea000383ffff */
.L_x_22:
[----:B-1----:R-:W-:-:S07]  /*7480*/  MOV R2, UR33 ;  /* 0x0000002100027c02 */ /* 0x002fce0008000f00 */
.L_x_109:
[----:B-1----:R1:W2:Y:S02]  /*7490*/  SYNCS.PHASECHK.TRANS64.TRYWAIT P0, [R2+URZ+0x38], R5 ;  /* 0x00003805020075a7 */ /* 0x0022a400080011ff */
[----:B--2---:R-:W-:Y:S05]  /*74a0*/  @!P0 NANOSLEEP.SYNCS 0x989680 ;  /* 0x009896800000895d */ /* 0x004fea0003900000 */
[----:B------:R-:W2:Y:S02]  /*74b0*/  @!P0 SYNCS.PHASECHK.TRANS64 P0, [R2+URZ+0x38], R5 ;  /* 0x00003805020085a7 */ /* 0x000ea400080010ff */
[----:B--2---:R-:W-:Y:S05]  /*74c0*/  @!P0 BRA `(.L_x_109) ;  /* 0xfffffffc00f08947 */ /* 0x004fea000383ffff */
[----:B------:R-:W-:Y:S05]  /*74d0*/  BRA `(.L_x_21) ;  /* 0xffffffa000b07947 */ /* 0x000fea000383ffff */
.L_x_28:
[----:B-1----:R-:W-:-:S07]  /*74e0*/  MOV R2, UR17 ;  /* 0x0000001100027c02 */ /* 0x002fce0008000f00 */
.L_x_110:
[----:B-1----:R1:W2:Y:S02]  /*74f0*/  SYNCS.PHASECHK.TRANS64.TRYWAIT P0, [R2+URZ+0x38], R5 ;  /* 0x00003805020075a7 */ /* 0x0022a400080011ff */
[----:B--2---:R-:W-:Y:S05]  /*7500*/  @!P0 NANOSLEEP.SYNCS 0x989680 ;  /* 0x009896800000895d */ /* 0x004fea0003900000 */
[----:B------:R-:W2:Y:S02]  /*7510*/  @!P0 SYNCS.PHASECHK.TRANS64 P0, [R2+URZ+0x38], R5 ;  /* 0x00003805020085a7 */ /* 0x000ea400080010ff */
[----:B--2---:R-:W-:Y:S05]  /*7520*/  @!P0 BRA `(.L_x_110) ;  /* 0xfffffffc00f08947 */ /* 0x004fea000383ffff */
[----:B------:R-:W-:Y:S05]  /*7530*/  BRA `(.L_x_27) ;  /* 0xffffffa400587947 */ /* 0x000fea000383ffff */
.L_x_32:
[----:B-1----:R1:W2:Y:S02]  /*7540*/  SYNCS.PHASECHK.TRANS64.TRYWAIT P0, [R2+URZ+0xa0], R3 ;  /* 0x0000a003020075a7 */ /* 0x0022a400080011ff */
[----:B--2---:R-:W-:Y:S05]  /*7550*/  @!P0 NANOSLEEP.SYNCS 0x989680 ;  /* 0x009896800000895d */ /* 0x004fea0003900000 */
[----:B------:R-:W2:Y:S02]  /*7560*/  @!P0 SYNCS.PHASECHK.TRANS64 P0, [R2+URZ+0xa0], R3 ;  /* 0x0000a003020085a7 */ /* 0x000ea400080010ff */
[----:B--2---:R-:W-:Y:S05]  /*7570*/  @!P0 BRA `(.L_x_32) ;  /* 0xfffffffc00f08947 */ /* 0x004fea000383ffff */
[----:B------:R-:W-:Y:S05]  /*7580*/  BRA `(.L_x_111) ;  /* 0xffffffa400e87947 */ /* 0x000fea000383ffff */
.L_x_36:
[----:B----4-:R-:W-:-:S07]  /*7590*/  MOV R0, UR5 ;  /* 0x0000000500007c02 */ /* 0x010fce0008000f00 */
.L_x_112:
[----:B-1----:R1:W2:Y:S02]  /*75a0*/  SYNCS.PHASECHK.TRANS64.TRYWAIT P0, [R0+URZ], R3 ;  /* 0x00000003000075a7 */ /* 0x0022a400080011ff */
[----:B--2---:R-:W-:Y:S05]  /*75b0*/  @!P0 NANOSLEEP.SYNCS 0x989680 ;  /* 0x009896800000895d */ /* 0x004fea0003900000 */
[----:B------:R-:W2:Y:S02]  /*75c0*/  @!P0 SYNCS.PHASECHK.TRANS64 P0, [R0+URZ], R3 ;  /* 0x00000003000085a7 */ /* 0x000ea400080010ff */
[----:B--2---:R-:W-:Y:S05]  /*75d0*/  @!P0 BRA `(.L_x_112) ;  /* 0xfffffffc00f08947 */ /* 0x004fea000383ffff */
[----:B------:R-:W-:Y:S05]  /*75e0*/  BRA `(.L_x_113) ;  /* 0xffffffac00587947 */ /* 0x000fea000383ffff */
.L_x_37:
[----:B----4-:R-:W-:-:S07]  /*75f0*/  MOV R0, UR5 ;  /* 0x0000000500007c02 */ /* 0x010fce0008000f00 */
.L_x_114:
[----:B-1----:R1:W2:Y:S02]  /*7600*/  SYNCS.PHASECHK.TRANS64.TRYWAIT P0, [R0+URZ], R3 ;  /* 0x00000003000075a7 */ /* 0x0022a400080011ff */
[----:B--2---:R-:W-:Y:S05]  /*7610*/  @!P0 NANOSLEEP.SYNCS 0x989680 ;  /* 0x009896800000895d */ /* 0x004fea0003900000 */
[----:B------:R-:W2:Y:S02]  /*7620*/  @!P0 SYNCS.PHASECHK.TRANS64 P0, [R0+URZ], R3 ;  /* 0x00000003000085a7 */ /* 0x000ea400080010ff */
[----:B--2---:R-:W-:Y:S05]  /*7630*/  @!P0 BRA `(.L_x_114) ;  /* 0xfffffffc00f08947 */ /* 0x004fea000383ffff */
[----:B------:R-:W-:Y:S05]  /*7640*/  BRA `(.L_x_115) ;  /* 0xffffffac00647947 */ /* 0x000fea000383ffff */
.L_x_38:
[----:B----4-:R-:W-:-:S07]  /*7650*/  MOV R0, UR5 ;  /* 0x0000000500007c02 */ /* 0x010fce0008000f00 */
.L_x_116:
[----:B-1----:R1:W2:Y:S02]  /*7660*/  SYNCS.PHASECHK.TRANS64.TRYWAIT P0, [R0+URZ], R3 ;  /* 0x00000003000075a7 */ /* 0x0022a400080011ff */
[----:B--2---:R-:W-:Y:S05]  /*7670*/  @!P0 NANOSLEEP.SYNCS 0x989680 ;  /* 0x009896800000895d */ /* 0x004fea0003900000 */
[----:B------:R-:W2:Y:S02]  /*7680*/  @!P0 SYNCS.PHASECHK.TRANS64 P0, [R0+URZ], R3 ;  /* 0x00000003000085a7 */ /* 0x000ea400080010ff */
[----:B--2---:R-:W-:Y:S05]  /*7690*/  @!P0 BRA `(.L_x_116) ;  /* 0xfffffffc00f08947 */ /* 0x004fea000383ffff */
[----:B------:R-:W-:Y:S05]  /*76a0*/  BRA `(.L_x_117) ;  /* 0xffffffac00707947 */ /* 0x000fea000383ffff */
.L_x_39:
[----:B----4-:R-:W-:-:S07]  /*76b0*/  MOV R0, UR5 ;  /* 0x0000000500007c02 */ /* 0x010fce0008000f00 */
.L_x_118:
[----:B-1----:R1:W2:Y:S02]  /*76c0*/  SYNCS.PHASECHK.TRANS64.TRYWAIT P0, [R0+URZ], R3 ;  /* 0x00000003000075a7 */ /* 0x0022a400080011ff */
[----:B--2---:R-:W-:Y:S05]  /*76d0*/  @!P0 NANOSLEEP.SYNCS 0x989680 ;  /* 0x009896800000895d */ /* 0x004fea0003900000 */
[----:B------:R-:W2:Y:S02]  /*76e0*/  @!P0 SYNCS.PHASECHK.TRANS64 P0, [R0+URZ], R3 ;  /* 0x00000003000085a7 */ /* 0x000ea400080010ff */
[----:B--2---:R-:W-:Y:S05]  /*76f0*/  @!P0 BRA `(.L_x_118) ;  /* 0xfffffffc00f08947 */ /* 0x004fea000383ffff */
[----:B------:R-:W-:Y:S05]  /*7700*/  BRA `(.L_x_119) ;  /* 0xffffffac007c7947 */ /* 0x000fea000383ffff */
.L_x_40:
[----:B----4-:R-:W-:-:S07]  /*7710*/  MOV R0, UR5 ;  /* 0x0000000500007c02 */ /* 0x010fce0008000f00 */
.L_x_120:
[----:B-1----:R1:W2:Y:S02]  /*7720*/  SYNCS.PHASECHK.TRANS64.TRYWAIT P0, [R0+URZ], R3 ;  /* 0x00000003000075a7 */ /* 0x0022a400080011ff */
[----:B--2---:R-:W-:Y:S05]  /*7730*/  @!P0 NANOSLEEP.SYNCS 0x989680 ;  /* 0x009896800000895d */ /* 0x004fea0003900000 */
[----:B------:R-:W2:Y:S02]  /*7740*/  @!P0 SYNCS.PHASECHK.TRANS64 P0, [R0+URZ], R3 ;  /* 0x00000003000085a7 */ /* 0x000ea400080010ff */
[----:B--2---:R-:W-:Y:S05]  /*7750*/  @!P0 BRA `(.L_x_120) ;  /* 0xfffffffc00f08947 */ /* 0x004fea000383ffff */
[----:B------:R-:W-:Y:S05]  /*7760*/  BRA `(.L_x_121) ;  /* 0xffffffac00887947 */ /* 0x000fea000383ffff */
.L_x_41:
[----:B----4-:R-:W-:-:S07]  /*7770*/  MOV R0, UR5 ;  /* 0x0000000500007c02 */ /* 0x010fce0008000f00 */
.L_x_122:
[----:B-1----:R1:W2:Y:S02]  /*7780*/  SYNCS.PHASECHK.TRANS64.TRYWAIT P0, [R0+URZ], R3 ;  /* 0x00000003000075a7 */ /* 0x0022a400080011ff */
[----:B--2---:R-:W-:Y:S05]  /*7790*/  @!P0 NANOSLEEP.SYNCS 0x989680 ;  /* 0x009896800000895d */ /* 0x004fea0003900000 */
[----:B------:R-:W2:Y:S02]  /*77a0*/  @!P0 SYNCS.PHASECHK.TRANS64 P0, [R0+URZ], R3 ;  /* 0x00000003000085a7 */ /* 0x000ea400080010ff */
[----:B--2---:R-:W-:Y:S05]  /*77b0*/  @!P0 BRA `(.L_x_122) ;  /* 0xfffffffc00f08947 */ /* 0x004fea000383ffff */
[----:B------:R-:W-:Y:S05]  /*77c0*/  BRA `(.L_x_123) ;  /* 0xffffffac00947947 */ /* 0x000fea000383ffff */
.L_x_44:
[----:B-1----:R1:W2:Y:S02]  /*77d0*/  SYNCS.PHASECHK.TRANS64.TRYWAIT P0, [R0+URZ+0x100], R5 ;  /* 0x00010005000075a7 */ /* 0x0022a400080011ff */
[----:B--2---:R-:W-:Y:S05]  /*77e0*/  @!P0 NANOSLEEP.SYNCS 0x989680 ;  /* 0x009896800000895d */ /* 0x004fea0003900000 */
[----:B------:R-:W2:Y:S02]  /*77f0*/  @!P0 SYNCS.PHASECHK.TRANS64 P0, [R0+URZ+0x100], R5 ;  /* 0x00010005000085a7 */ /* 0x000ea400080010ff */
[----:B--2---:R-:W-:Y:S05]  /*7800*/  @!P0 BRA `(.L_x_44) ;  /* 0xfffffffc00f08947 */ /* 0x004fea000383ffff */
[----:B------:R-:W-:Y:S05]  /*7810*/  BRA `(.L_x_124) ;  /* 0xffffffac00f07947 */ /* 0x000fea000383ffff */
.L_x_45:
[----:B------:R-:W-:-:S07]  /*7820*/  MOV R0, UR5 ;  /* 0x0000000500007c02 */ /* 0x000fce0008000f00 */
.L_x_125:
[----:B-1----:R1:W2:Y:S02]  /*7830*/  SYNCS.PHASECHK.TRANS64.TRYWAIT P0, [R0+URZ+0xb0], R5 ;  /* 0x0000b005000075a7 */ /* 0x0022a400080011ff */
[----:B--2---:R-:W-:Y:S05]  /*7840*/  @!P0 NANOSLEEP.SYNCS 0x989680 ;  /* 0x009896800000895d */ /* 0x004fea0003900000 */
[----:B------:R-:W2:Y:S02]  /*7850*/  @!P0 SYNCS.PHASECHK.TRANS64 P0, [R0+URZ+0xb0], R5 ;  /* 0x0000b005000085a7 */ /* 0x000ea400080010ff */
[----:B--2---:R-:W-:Y:S05]  /*7860*/  @!P0 BRA `(.L_x_125) ;  /* 0xfffffffc00f08947 */ /* 0x004fea000383ffff */
[----:B------:R-:W-:Y:S05]  /*7870*/  BRA `(.L_x_126) ;  /* 0xffffffb000007947 */ /* 0x000fea000383ffff */
.L_x_46:
[----:B-1----:R1:W2:Y:S02]  /*7880*/  SYNCS.PHASECHK.TRANS64.TRYWAIT P1, [R0+URZ+0xa0], R5 ;  /* 0x0000a005000075a7 */ /* 0x0022a400080211ff */
[----:B--2---:R-:W-:Y:S05]  /*7890*/  @!P1 NANOSLEEP.SYNCS 0x989680 ;  /* 0x009896800000995d */ /* 0x004fea0003900000 */
[----:B------:R-:W2:Y:S02]  /*78a0*/  @!P1 SYNCS.PHASECHK.TRANS64 P1, [R0+URZ+0xa0], R5 ;  /* 0x0000a005000095a7 */ /* 0x000ea400080210ff */
[----:B--2---:R-:W-:Y:S05]  /*78b0*/  @!P1 BRA `(.L_x_46) ;  /* 0xfffffffc00f09947 */ /* 0x004fea000383ffff */
[----:B------:R-:W-:Y:S05]  /*78c0*/  BRA `(.L_x_127) ;  /* 0xffffffb000307947 */ /* 0x000fea000383ffff */
.L_x_49:
[----:B------:R-:W-:-:S07]  /*78d0*/  MOV R0, UR5 ;  /* 0x0000000500007c02 */ /* 0x000fce0008000f00 */
.L_x_128:
[----:B-1----:R1:W2:Y:S02]  /*78e0*/  SYNCS.PHASECHK.TRANS64.TRYWAIT P0, [R0+URZ+0xb0], R3 ;  /* 0x0000b003000075a7 */ /* 0x0022a400080011ff */
[----:B--2---:R-:W-:Y:S05]  /*78f0*/  @!P0 NANOSLEEP.SYNCS 0x989680 ;  /* 0x009896800000895d */ /* 0x004fea0003900000 */
[----:B------:R-:W2:Y:S02]  /*7900*/  @!P0 SYNCS.PHASECHK.TRANS64 P0, [R0+URZ+0xb0], R3 ;  /* 0x0000b003000085a7 */ /* 0x000ea400080010ff */
[----:B--2---:R-:W-:Y:S05]  /*7910*/  @!P0 BRA `(.L_x_128) ;  /* 0xfffffffc00f08947 */ /* 0x004fea000383ffff */
[----:B------:R-:W-:Y:S05]  /*7920*/  BRA `(.L_x_48) ;  /* 0xffffffb000847947 */ /* 0x000fea000383ffff */
.L_x_56:
[----:B-1----:R1:W2:Y:S02]  /*7930*/  SYNCS.PHASECHK.TRANS64.TRYWAIT P1, [R0+URZ+0xa0], R5 ;  /* 0x0000a005000075a7 */ /* 0x0022a400080211ff */
[----:B--2---:R-:W-:Y:S05]  /*7940*/  @!P1 NANOSLEEP.SYNCS 0x989680 ;  /* 0x009896800000995d */ /* 0x004fea0003900000 */
[----:B------:R-:W2:Y:S02]  /*7950*/  @!P1 SYNCS.PHASECHK.TRANS64 P1, [R0+URZ+0xa0], R5 ;  /* 0x0000a005000095a7 */ /* 0x000ea400080210ff */
[----:B--2---:R-:W-:Y:S05]  /*7960*/  @!P1 BRA `(.L_x_56) ;  /* 0xfffffffc00f09947 */ /* 0x004fea000383ffff */
[----:B------:R-:W-:Y:S05]  /*7970*/  BRA `(.L_x_129) ;  /* 0xffffffb400f47947 */ /* 0x000fea000383ffff */
.L_x_57:
[----:B------:R-:W-:-:S07]  /*7980*/  MOV R3, UR7 ;  /* 0x0000000700037c02 */ /* 0x000fce0008000f00 */
.L_x_130:
[----:B-1----:R1:W2:Y:S02]  /*7990*/  SYNCS.PHASECHK.TRANS64.TRYWAIT P0, [R3+URZ+0xe0], R0 ;  /* 0x0000e000030075a7 */ /* 0x0022a400080011ff */
[----:B--2---:R-:W-:Y:S05]  /*79a0*/  @!P0 NANOSLEEP.SYNCS 0x989680 ;  /* 0x009896800000895d */ /* 0x004fea0003900000 */
[----:B------:R-:W2:Y:S02]  /*79b0*/  @!P0 SYNCS.PHASECHK.TRANS64 P0, [R3+URZ+0xe0], R0 ;  /* 0x0000e000030085a7 */ /* 0x000ea400080010ff */
[----:B--2---:R-:W-:Y:S05]  /*79c0*/  @!P0 BRA `(.L_x_130) ;  /* 0xfffffffc00f08947 */ /* 0x004fea000383ffff */
[----:B------:R-:W-:Y:S05]  /*79d0*/  BRA `(.L_x_131) ;  /* 0xffffffb800447947 */ /* 0x000fea000383ffff */
.L_x_60:
[----:B------:R-:W-:Y:S07]  /*79e0*/  MOV R0, UR6 ;  /* 0x0000000600007c02 */ /* 0x000fee0008000f00 */
.L_x_132:
[----:B-1----:R1:W2:Y:S02]  /*79f0*/  SYNCS.PHASECHK.TRANS64.TRYWAIT P0, [R0+URZ], R3 ;  /* 0x00000003000075a7 */ /* 0x0022a400080011ff */
[----:B--2---:R-:W-:Y:S05]  /*7a00*/  @!P0 NANOSLEEP.SYNCS 0x989680 ;  /* 0x009896800000895d */ /* 0x004fea0003900000 */
[----:B------:R-:W2:Y:S02]  /*7a10*/  @!P0 SYNCS.PHASECHK.TRANS64 P0, [R0+URZ], R3 ;  /* 0x00000003000085a7 */ /* 0x000ea400080010ff */
[----:B--2---:R-:W-:Y:S05]  /*7a20*/  @!P0 BRA `(.L_x_132) ;  /* 0xfffffffc00f08947 */ /* 0x004fea000383ffff */
[----:B------:R-:W-:Y:S05]  /*7a30*/  BRA `(.L_x_59) ;  /* 0xffffffb800607947 */ /* 0x000fea000383ffff */
.L_x_63:
[----:B------:R-:W-:-:S07]  /*7a40*/  MOV R0, UR6 ;  /* 0x0000000600007c02 */ /* 0x000fce0008000f00 */
.L_x_133:
[----:B--2---:R2:W4:Y:S02]  /*7a50*/  SYNCS.PHASECHK.TRANS64.TRYWAIT P0, [R0+URZ], R3 ;  /* 0x00000003000075a7 */ /* 0x00452400080011ff */
[----:B----4-:R-:W-:Y:S05]  /*7a60*/  @!P0 NANOSLEEP.SYNCS 0x989680 ;  /* 0x009896800000895d */ /* 0x010fea0003900000 */
[----:B------:R-:W4:Y:S02]  /*7a70*/  @!P0 SYNCS.PHASECHK.TRANS64 P0, [R0+URZ], R3 ;  /* 0x00000003000085a7 */ /* 0x000f2400080010ff */
[----:B----4-:R-:W-:Y:S05]  /*7a80*/  @!P0 BRA `(.L_x_133) ;  /* 0xfffffffc00f08947 */ /* 0x010fea000383ffff */
[----:B------:R-:W-:Y:S05]  /*7a90*/  BRA `(.L_x_134) ;  /* 0xffffffbc003c7947 */ /* 0x000fea000383ffff */
.L_x_64:
[----:B------:R-:W-:-:S07]  /*7aa0*/  MOV R0, UR6 ;  /* 0x0000000600007c02 */ /* 0x000fce0008000f00 */
.L_x_135:
[----:B-1----:R1:W2:Y:S02]  /*7ab0*/  SYNCS.PHASECHK.TRANS64.TRYWAIT P0, [R0+URZ], R3 ;  /* 0x00000003000075a7 */ /* 0x0022a400080011ff */
[----:B--2---:R-:W-:Y:S05]  /*7ac0*/  @!P0 NANOSLEEP.SYNCS 0x989680 ;  /* 0x009896800000895d */ /* 0x004fea0003900000 */
[----:B------:R-:W2:Y:S02]  /*7ad0*/  @!P0 SYNCS.PHASECHK.TRANS64 P0, [R0+URZ], R3 ;  /* 0x00000003000085a7 */ /* 0x000ea400080010ff */
[----:B--2---:R-:W-:Y:S05]  /*7ae0*/  @!P0 BRA `(.L_x_135) ;  /* 0xfffffffc00f08947 */ /* 0x004fea000383ffff */
[----:B------:R-:W-:Y:S05]  /*7af0*/  BRA `(.L_x_136) ;  /* 0xffffffbc00487947 */ /* 0x000fea000383ffff */
.L_x_65:
[----:B------:R-:W-:-:S07]  /*7b00*/  MOV R0, UR6 ;  /* 0x0000000600007c02 */ /* 0x000fce0008000f00 */
.L_x_137:
[----:B-1----:R1:W2:Y:S02]  /*7b10*/  SYNCS.PHASECHK.TRANS64.TRYWAIT P0, [R0+URZ], R3 ;  /* 0x00000003000075a7 */ /* 0x0022a400080011ff */
[----:B--2---:R-:W-:Y:S05]  /*7b20*/  @!P0 NANOSLEEP.SYNCS 0x989680 ;  /* 0x009896800000895d */ /* 0x004fea0003900000 */
[----:B------:R-:W2:Y:S02]  /*7b30*/  @!P0 SYNCS.PHASECHK.TRANS64 P0, [R0+URZ], R3 ;  /* 0x00000003000085a7 */ /* 0x000ea400080010ff */
[----:B--2---:R-:W-:Y:S05]  /*7b40*/  @!P0 BRA `(.L_x_137) ;  /* 0xfffffffc00f08947 */ /* 0x004fea000383ffff */
[----:B------:R-:W-:Y:S05]  /*7b50*/  BRA `(.L_x_138) ;  /* 0xffffffbc00547947 */ /* 0x000fea000383ffff */
.L_x_66:
[----:B------:R-:W-:-:S07]  /*7b60*/  MOV R0, UR7 ;  /* 0x0000000700007c02 */ /* 0x000fce0008000f00 */
.L_x_139:
[----:B-1----:R1:W2:Y:S02]  /*7b70*/  SYNCS.PHASECHK.TRANS64.TRYWAIT P0, [R0+URZ], R3 ;  /* 0x00000003000075a7 */ /* 0x0022a400080011ff */
[----:B--2---:R-:W-:Y:S05]  /*7b80*/  @!P0 NANOSLEEP.SYNCS 0x989680 ;  /* 0x009896800000895d */ /* 0x004fea0003900000 */
[----:B------:R-:W2:Y:S02]  /*7b90*/  @!P0 SYNCS.PHASECHK.TRANS64 P0, [R0+URZ], R3 ;  /* 0x00000003000085a7 */ /* 0x000ea400080010ff */
[----:B--2---:R-:W-:Y:S05]  /*7ba0*/  @!P0 BRA `(.L_x_139) ;  /* 0xfffffffc00f08947 */ /* 0x004fea000383ffff */
[----:B------:R-:W-:Y:S05]  /*7bb0*/  BRA `(.L_x_140) ;  /* 0xffffffbc00607947 */ /* 0x000fea000383ffff */
.L_x_71:
[----:B--2---:R2:W3:Y:S02]  /*7bc0*/  SYNCS.PHASECHK.TRANS64.TRYWAIT P0, [R0+URZ+0xa0], R3 ;  /* 0x0000a003000075a7 */ /* 0x0044e400080011ff */
[----:B---3--:R-:W-:Y:S05]  /*7bd0*/  @!P0 NANOSLEEP.SYNCS 0x989680 ;  /* 0x009896800000895d */ /* 0x008fea0003900000 */
[----:B------:R-:W3:Y:S02]  /*7be0*/  @!P0 SYNCS.PHASECHK.TRANS64 P0, [R0+URZ+0xa0], R3 ;  /* 0x0000a003000085a7 */ /* 0x000ee400080010ff */
[----:B---3--:R-:W-:Y:S05]  /*7bf0*/  @!P0 BRA `(.L_x_71) ;  /* 0xfffffffc00f08947 */ /* 0x008fea000383ffff */
[----:B------:R-:W-:Y:S05]  /*7c00*/  BRA `(.L_x_141) ;  /* 0xffffffc000647947 */ /* 0x000fea000383ffff */
.L_x_74:
[----:B------:R-:W-:Y:S07]  /*7c10*/  MOV R0, UR7 ;  /* 0x0000000700007c02 */ /* 0x000fee0008000f00 */
.L_x_142:
[----:B--2---:R2:W3:Y:S02]  /*7c20*/  SYNCS.PHASECHK.TRANS64.TRYWAIT P0, [R0+URZ+0x98], R3 ;  /* 0x00009803000075a7 */ /* 0x0044e400080011ff */
[----:B---3--:R-:W-:Y:S05]  /*7c30*/  @!P0 NANOSLEEP.SYNCS 0x989680 ;  /* 0x009896800000895d */ /* 0x008fea0003900000 */
[----:B------:R-:W3:Y:S02]  /*7c40*/  @!P0 SYNCS.PHASECHK.TRANS64 P0, [R0+URZ+0x98], R3 ;  /* 0x00009803000085a7 */ /* 0x000ee400080010ff */
[----:B---3--:R-:W-:Y:S05]  /*7c50*/  @!P0 BRA `(.L_x_142) ;  /* 0xfffffffc00f08947 */ /* 0x008fea000383ffff */
[----:B------:R-:W-:Y:S05]  /*7c60*/  BRA `(.L_x_73) ;  /* 0xffffffc400447947 */ /* 0x000fea000383ffff */
.L_x_77:
[----:B--2---:R-:W-:Y:S07]  /*7c70*/  MOV R3, UR7 ;  /* 0x0000000700037c02 */ /* 0x004fee0008000f00 */
.L_x_143:
[----:B-1----:R1:W2:Y:S02]  /*7c80*/  SYNCS.PHASECHK.TRANS64.TRYWAIT P0, [R3+URZ+0x80], R12 ;  /* 0x0000800c030075a7 */ /* 0x0022a400080011ff */
[----:B--2---:R-:W-:Y:S05]  /*7c90*/  @!P0 NANOSLEEP.SYNCS 0x989680 ;  /* 0x009896800000895d */ /* 0x004fea0003900000 */
[----:B------:R-:W2:Y:S02]  /*7ca0*/  @!P0 SYNCS.PHASECHK.TRANS64 P0, [R3+URZ+0x80], R12 ;  /* 0x0000800c030085a7 */ /* 0x000ea400080010ff */
[----:B--2---:R-:W-:Y:S05]  /*7cb0*/  @!P0 BRA `(.L_x_143) ;  /* 0xfffffffc00f08947 */ /* 0x004fea000383ffff */
[----:B------:R-:W-:Y:S05]  /*7cc0*/  BRA `(.L_x_144) ;  /* 0xffffffc400bc7947 */ /* 0x000fea000383ffff */
.L_x_78:
[----:B------:R-:W-:Y:S07]  /*7cd0*/  MOV R3, UR7 ;  /* 0x0000000700037c02 */ /* 0x000fee0008000f00 */
.L_x_145:
[----:B-1----:R1:W2:Y:S02]  /*7ce0*/  SYNCS.PHASECHK.TRANS64.TRYWAIT P0, [R3+URZ+0x88], R12 ;  /* 0x0000880c030075a7 */ /* 0x0022a400080011ff */
[----:B--2---:R-:W-:Y:S05]  /*7cf0*/  @!P0 NANOSLEEP.SYNCS 0x989680 ;  /* 0x009896800000895d */ /* 0x004fea0003900000 */
[----:B------:R-:W2:Y:S02]  /*7d00*/  @!P0 SYNCS.PHASECHK.TRANS64 P0, [R3+URZ+0x88], R12 ;  /* 0x0000880c030085a7 */ /* 0x000ea400080010ff */
[----:B--2---:R-:W-:Y:S05]  /*7d10*/  @!P0 BRA `(.L_x_145) ;  /* 0xfffffffc00f08947 */ /* 0x004fea000383ffff */
[----:B------:R-:W-:Y:S05]  /*7d20*/  BRA `(.L_x_146) ;  /* 0xffffffc8003c7947 */ /* 0x000fea000383ffff */
.L_x_80:
[----:B------:R-:W-:-:S07]  /*7d30*/  MOV R0, UR7 ;  /* 0x0000000700007c02 */ /* 0x000fce0008000f00 */
.L_x_147:
[----:B-1----:R1:W3:Y:S02]  /*7d40*/  SYNCS.PHASECHK.TRANS64.TRYWAIT P0, [R0+URZ+0x80], R3 ;  /* 0x00008003000075a7 */ /* 0x0022e400080011ff */
[----:B---3--:R-:W-:Y:S05]  /*7d50*/  @!P0 NANOSLEEP.SYNCS 0x989680 ;  /* 0x009896800000895d */ /* 0x008fea0003900000 */
[----:B------:R-:W3:Y:S02]  /*7d60*/  @!P0 SYNCS.PHASECHK.TRANS64 P0, [R0+URZ+0x80], R3 ;  /* 0x00008003000085a7 */ /* 0x000ee400080010ff */
[----:B---3--:R-:W-:Y:S05]  /*7d70*/  @!P0 BRA `(.L_x_147) ;  /* 0xfffffffc00f08947 */ /* 0x008fea000383ffff */
[----:B------:R-:W-:Y:S05]  /*7d80*/  BRA `(.L_x_148) ;  /* 0xffffffc800ac7947 */ /* 0x000fea000383ffff */
.L_x_82:
[----:B--2---:R2:W4:Y:S02]  /*7d90*/  SYNCS.PHASECHK.TRANS64.TRYWAIT P0, [R0+URZ+0xa0], R3 ;  /* 0x0000a003000075a7 */ /* 0x00452400080011ff */
[----:B----4-:R-:W-:Y:S05]  /*7da0*/  @!P0 NANOSLEEP.SYNCS 0x989680 ;  /* 0x009896800000895d */ /* 0x010fea0003900000 */
[----:B------:R-:W4:Y:S02]  /*7db0*/  @!P0 SYNCS.PHASECHK.TRANS64 P0, [R0+URZ+0xa0], R3 ;  /* 0x0000a003000085a7 */ /* 0x000f2400080010ff */
[----:B----4-:R-:W-:Y:S05]  /*7dc0*/  @!P0 BRA `(.L_x_82) ;  /* 0xfffffffc00f08947 */ /* 0x010fea000383ffff */
[----:B------:R-:W-:Y:S05]  /*7dd0*/  BRA `(.L_x_149) ;  /* 0xffffffcc007c7947 */ /* 0x000fea000383ffff */
.L_x_93:
[----:B-1----:R1:W3:Y:S02]  /*7de0*/  SYNCS.PHASECHK.TRANS64.TRYWAIT P1, [R0+URZ+0x70], R3 ;  /* 0x00007003000075a7 */ /* 0x0022e400080211ff */
[----:B---3--:R-:W-:Y:S05]  /*7df0*/  @!P1 NANOSLEEP.SYNCS 0x989680 ;  /* 0x009896800000995d */ /* 0x008fea0003900000 */
[----:B------:R-:W3:Y:S02]  /*7e00*/  @!P1 SYNCS.PHASECHK.TRANS64 P1, [R0+URZ+0x70], R3 ;  /* 0x00007003000095a7 */ /* 0x000ee400080210ff */
[----:B---3--:R-:W-:Y:S05]  /*7e10*/  @!P1 BRA `(.L_x_93) ;  /* 0xfffffffc00f09947 */ /* 0x008fea000383ffff */
[----:B------:R-:W-:Y:S05]  /*7e20*/  BRA `(.L_x_92) ;  /* 0xffffffd800947947 */ /* 0x000fea000383ffff */
.L_x_95:
[----:B---3--:R3:W4:Y:S02]  /*7e30*/  SYNCS.PHASECHK.TRANS64.TRYWAIT P0, [R108+URZ+0xc0], R7 ;  /* 0x0000c0076c0075a7 */ /* 0x00872400080011ff */
[----:B----4-:R-:W-:Y:S05]  /*7e40*/  @!P0 NANOSLEEP.SYNCS 0x989680 ;  /* 0x009896800000895d */ /* 0x010fea0003900000 */
[----:B------:R-:W4:Y:S02]  /*7e50*/  @!P0 SYNCS.PHASECHK.TRANS64 P0, [R108+URZ+0xc0], R7 ;  /* 0x0000c0076c0085a7 */ /* 0x000f2400080010ff */
[----:B----4-:R-:W-:Y:S05]  /*7e60*/  @!P0 BRA `(.L_x_95) ;  /* 0xfffffffc00f08947 */ /* 0x010fea000383ffff */
[----:B------:R-:W-:Y:S05]  /*7e70*/  BRA `(.L_x_94) ;  /* 0xffffffd800e87947 */ /* 0x000fea000383ffff */
.L_x_103:
[----:B--2---:R2:W3:Y:S02]  /*7e80*/  SYNCS.PHASECHK.TRANS64.TRYWAIT P0, [R75+URZ+0x70], R0 ;  /* 0x000070004b0075a7 */ /* 0x0044e400080011ff */
[----:B---3--:R-:W-:Y:S05]  /*7e90*/  @!P0 NANOSLEEP.SYNCS 0x989680 ;  /* 0x009896800000895d */ /* 0x008fea0003900000 */
[----:B------:R-:W3:Y:S02]  /*7ea0*/  @!P0 SYNCS.PHASECHK.TRANS64 P0, [R75+URZ+0x70], R0 ;  /* 0x000070004b0085a7 */ /* 0x000ee400080010ff */
[----:B---3--:R-:W-:Y:S05]  /*7eb0*/  @!P0 BRA `(.L_x_103) ;  /* 0xfffffffc00f08947 */ /* 0x008fea000383ffff */
[----:B------:R-:W-:Y:S05]  /*7ec0*/  BRA `(.L_x_102) ;  /* 0xffffffe400dc7947 */ /* 0x000fea000383ffff */
        .weak           $__internal_0_$__cuda_sm10x_tcgen05_guardrail_trap_col_being_dealloced_not_returned_by_alloc
        .type           $__internal_0_$__cuda_sm10x_tcgen05_guardrail_trap_col_being_dealloced_not_returned_by_alloc,@function
        .size           $__internal_0_$__cuda_sm10x_tcgen05_guardrail_trap_col_being_dealloced_not_returned_by_alloc,($__internal_1_$__cuda_sm10x_tcgen05_guardrail_trap_phase_invalid_during_alloc - $__internal_0_$__cuda_sm10x_tcgen05_guardrail_trap_col_being_dealloced_not_returned_by_alloc)
$__internal_0_$__cuda_sm10x_tcgen05_guardrail_trap_col_being_dealloced_not_returned_by_alloc:
[----:B------:R-:W-:Y:S05]  /*7ed0*/  BPT.TRAP 0x1 ;  /* 0x000000040000795c */ /* 0x000fea0000300000 */
[----:B------:R-:W-:-:S04]  /*7ee0*/  HFMA2 R3, -RZ, RZ, 0, 0 ;  /* 0x00000000ff037431 */ /* 0x000fc800000001ff */
[----:B------:R-:W-:Y:S05]  /*7ef0*/  RET.REL.NODEC R2 `(_ZN7cutlass13device_kernelINS_4gemm6kernel13GemmUniversalIN4cute5tupleIJiiiiEEENS1_10collective13CollectiveMmaINS1_35MainloopSm100TmaUmmaWarpSpecializedILi7ELi2ELi4ENS5_IJNS4_1CILi1EEESB_SB_EEEEENS5_IJNSA_ILi64EEENSA_ILi128EEESF_EEEaNS5_IJlSB_lEEEaSH_NS4_8TiledMMAINS4_8MMA_AtomIJNS4_15SM100_MMA_S8_SSIaaiLi64ELi128ELNS4_4UMMA5MajorE0ELSM_0ELNSL_8SaturateE0EEEEEENS4_6LayoutISC_NS5_IJNSA_ILi0EEESR_SR_EEEEENS5_IJNS4_10UnderscoreESU_SU_EEEEENS4_13SM90_TMA_LOADENS4_14ComposedLayoutINS4_7SwizzleILi3ELi4ELi3EEENS4_18smem_ptr_flag_bitsILi8EEENSQ_INS5_IJNSA_ILi8EEESF_EEENS5_IJSF_SB_EEEEEEEvNS4_8identityESX_S17_vS18_EENS_8epilogue10collective18CollectiveEpilogueINS1A_23Sm100TmaWarpSpecializedILi2ELi2ELi32ELb0ELb0EEEJSG_NS5_IJNSQ_ISE_SB_EES1F_EEEaSH_aSH_NS1A_6fusion15FusionCallbacksIS1E_NS1H_17LinearCombinationIaiaiLNS_15FloatRoundStyleE2EEESG_S1G_JEEENS4_5SM1004TMEM4LOAD26SM100_TMEM_LOAD_16dp32b32xESX_NSY_INSZ_ILi2ELi4ELi3EEES12_NSQ_INS5_IJS13_SE_EEENS5_IJSE_SB_EEEEEEENS4_39AutoVectorizingCopyWithAssumedAlignmentILi128EEENS4_14SM90_TMA_STOREES1V_S1X_S1X_EEEvvEEEEvNT_6ParamsE) ;  /* 0xffffff8002407950 */ /* 0x000fea0003c3ffff */
        .weak           $__internal_1_$__cuda_sm10x_tcgen05_guardrail_trap_phase_invalid_during_alloc
        .type           $__internal_1_$__cuda_sm10x_tcgen05_guardrail_trap_phase_invalid_during_alloc,@function
        .size           $__internal_1_$__cuda_sm10x_tcgen05_guardrail_trap_phase_invalid_during_alloc,($__internal_2_$__cuda_sm10x_tcgen05_guardrail_trap_unallocated_columns_being_dealloced - $__internal_1_$__cuda_sm10x_tcgen05_guardrail_trap_phase_invalid_during_alloc)
$__internal_1_$__cuda_sm10x_tcgen05_guardrail_trap_phase_invalid_during_alloc:
[----:B------:R-:W-:Y:S05]  /*7f00*/  BPT.TRAP 0x1 ;  /* 0x000000040000795c */ /* 0x000fea0000300000 */
[----:B------:R-:W-:-:S04]  /*7f10*/  MOV R3, 0x0 ;  /* 0x0000000000037802 */ /* 0x000fc80000000f00 */
[----:B------:R-:W-:Y:S05]  /*7f20*/  RET.REL.NODEC R2 `(_ZN7cutlass13device_kernelINS_4gemm6kernel13GemmUniversalIN4cute5tupleIJiiiiEEENS1_10collective13CollectiveMmaINS1_35MainloopSm100TmaUmmaWarpSpecializedILi7ELi2ELi4ENS5_IJNS4_1CILi1EEESB_SB_EEEEENS5_IJNSA_ILi64EEENSA_ILi128EEESF_EEEaNS5_IJlSB_lEEEaSH_NS4_8TiledMMAINS4_8MMA_AtomIJNS4_15SM100_MMA_S8_SSIaaiLi64ELi128ELNS4_4UMMA5MajorE0ELSM_0ELNSL_8SaturateE0EEEEEENS4_6LayoutISC_NS5_IJNSA_ILi0EEESR_SR_EEEEENS5_IJNS4_10UnderscoreESU_SU_EEEEENS4_13SM90_TMA_LOADENS4_14ComposedLayoutINS4_7SwizzleILi3ELi4ELi3EEENS4_18smem_ptr_flag_bitsILi8EEENSQ_INS5_IJNSA_ILi8EEESF_EEENS5_IJSF_SB_EEEEEEEvNS4_8identityESX_S17_vS18_EENS_8epilogue10collective18CollectiveEpilogueINS1A_23Sm100TmaWarpSpecializedILi2ELi2ELi32ELb0ELb0EEEJSG_NS5_IJNSQ_ISE_SB_EES1F_EEEaSH_aSH_NS1A_6fusion15FusionCallbacksIS1E_NS1H_17LinearCombinationIaiaiLNS_15FloatRoundStyleE2EEESG_S1G_JEEENS4_5SM1004TMEM4LOAD26SM100_TMEM_LOAD_16dp32b32xESX_NSY_INSZ_ILi2ELi4ELi3EEES12_NSQ_INS5_IJS13_SE_EEENS5_IJSE_SB_EEEEEEENS4_39AutoVectorizingCopyWithAssumedAlignmentILi128EEENS4_14SM90_TMA_STOREES1V_S1X_S1X_EEEvvEEEEvNT_6ParamsE) ;  /* 0xffffff8002347950 */ /* 0x000fea0003c3ffff */
        .weak           $__internal_2_$__cuda_sm10x_tcgen05_guardrail_trap_unallocated_columns_being_dealloced
        .type           $__internal_2_$__cuda_sm10x_tcgen05_guardrail_trap_unallocated_columns_being_dealloced,@function
        .size           $__internal_2_$__cuda_sm10x_tcgen05_guardrail_trap_unallocated_columns_being_dealloced,(.L_x_151 - $__internal_2_$__cuda_sm10x_tcgen05_guardrail_trap_unallocated_columns_being_dealloced)
$__internal_2_$__cuda_sm10x_tcgen05_guardrail_trap_unallocated_columns_being_dealloced:
[----:B------:R-:W-:Y:S05]  /*7f30*/  BPT.TRAP 0x1 ;  /* 0x000000040000795c */ /* 0x000fea0000300000 */
[----:B------:R-:W-:-:S04]  /*7f40*/  HFMA2 R3, -RZ, RZ, 0, 0 ;  /* 0x00000000ff037431 */ /* 0x000fc800000001ff */
[----:B------:R-:W-:Y:S05]  /*7f50*/  RET.REL.NODEC R2 `(_ZN7cutlass13device_kernelINS_4gemm6kernel13GemmUniversalIN4cute5tupleIJiiiiEEENS1_10collective13CollectiveMmaINS1_35MainloopSm100TmaUmmaWarpSpecializedILi7ELi2ELi4ENS5_IJNS4_1CILi1EEESB_SB_EEEEENS5_IJNSA_ILi64EEENSA_ILi128EEESF_EEEaNS5_IJlSB_lEEEaSH_NS4_8TiledMMAINS4_8MMA_AtomIJNS4_15SM100_MMA_S8_SSIaaiLi64ELi128ELNS4_4UMMA5MajorE0ELSM_0ELNSL_8SaturateE0EEEEEENS4_6LayoutISC_NS5_IJNSA_ILi0EEESR_SR_EEEEENS5_IJNS4_10UnderscoreESU_SU_EEEEENS4_13SM90_TMA_LOADENS4_14ComposedLayoutINS4_7SwizzleILi3ELi4ELi3EEENS4_18smem_ptr_flag_bitsILi8EEENSQ_INS5_IJNSA_ILi8EEESF_EEENS5_IJSF_SB_EEEEEEEvNS4_8identityESX_S17_vS18_EENS_8epilogue10collective18CollectiveEpilogueINS1A_23Sm100TmaWarpSpecializedILi2ELi2ELi32ELb0ELb0EEEJSG_NS5_IJNSQ_ISE_SB_EES1F_EEEaSH_aSH_NS1A_6fusion15FusionCallbacksIS1E_NS1H_17LinearCombinationIaiaiLNS_15FloatRoundStyleE2EEESG_S1G_JEEENS4_5SM1004TMEM4LOAD26SM100_TMEM_LOAD_16dp32b32xESX_NSY_INSZ_ILi2ELi4ELi3EEES12_NSQ_INS5_IJS13_SE_EEENS5_IJSE_SB_EEEEEEENS4_39AutoVectorizingCopyWithAssumedAlignmentILi128EEENS4_14SM90_TMA_STOREES1V_S1X_S1X_EEEvvEEEEvNT_6ParamsE) ;  /* 0xffffff8002287950 */ /* 0x000fea0003c3ffff */
.L_x_150:
[----:B------:R-:W-:-:S00]  /*7f60*/  BRA `(.L_x_150) ;  /* 0xfffffffc00fc7947 */ /* 0x000fc0000383ffff */
[----:B------:R-:W-:-:S00]  /*7f70*/  NOP ;  /* 0x0000000000007918 */ /* 0x000fc00000000000 */
        /* <DEDUP_REMOVED lines=8> */
.L_x_151:


//--------------------- .nv.global.init           --------------------------
	.section	.nv.global.init,"aw",@progbits
.nv.global.init:
	.type		$str$27,@object
	.size		$str$27,($str$28 - $str$27)
$str$27:
        /*0000*/ 	.byte	0x28, 0x61, 0x64, 0x64, 0x72, 0x65, 0x73, 0x73, 0x20, 0x26, 0x20, 0x6d, 0x61, 0x73, 0x6b, 0x29
        /*0010*/ 	.byte	0x20, 0x3d, 0x3d, 0x20, 0x30, 0x00
	.type		$str$28,@object
	.size		$str$28,($str$26 - $str$28)
$str$28:
        /*0016*/ 	.byte	0x2f, 0x74, 0x6d, 0x70, 0x2f, 0x63, 0x75, 0x74, 0x6c, 0x61, 0x73, 0x73, 0x5f, 0x73, 0x77, 0x65
        /*0026*/ 	.byte	0x65, 0x70, 0x5f, 0x73, 0x72, 0x63, 0x2f, 0x69, 0x6e, 0x63, 0x6c, 0x75, 0x64, 0x65, 0x2f, 0x63
        /*0036*/ 	.byte	0x75, 0x74, 0x65, 0x2f, 0x70, 0x6f, 0x69, 0x6e, 0x74, 0x65, 0x72, 0x5f, 0x66, 0x6c, 0x61, 0x67
        /*0046*/ 	.byte	0x67, 0x65, 0x64, 0x2e, 0x68, 0x70, 0x70, 0x00
	.type		$str$26,@object
	.size		$str$26,($str$25 - $str$26)
$str$26:
        /*004e*/ 	.byte	0x2f, 0x74, 0x6d, 0x70, 0x2f, 0x63, 0x75, 0x74, 0x6c, 0x61, 0x73, 0x73, 0x5f, 0x73, 0x77, 0x65
        /*005e*/ 	.byte	0x65, 0x70, 0x5f, 0x73, 0x72, 0x63, 0x2f, 0x69, 0x6e, 0x63, 0x6c, 0x75, 0x64, 0x65, 0x2f, 0x63
        /*006e*/ 	.byte	0x75, 0x74, 0x65, 0x2f, 0x61, 0x74, 0x6f, 0x6d, 0x2f, 0x63, 0x6f, 0x70, 0x79, 0x5f, 0x74, 0x72
        /*007e*/ 	.byte	0x61, 0x69, 0x74, 0x73, 0x5f, 0x73, 0x6d, 0x31, 0x30, 0x30, 0x2e, 0x68, 0x70, 0x70, 0x00
	.type		$str$25,@object
	.size		$str$25,(__unnamed_1 - $str$25)
$str$25:
        /*008d*/ 	.byte	0x28, 0x28, 0x75, 0x69, 0x6e, 0x74, 0x33, 0x32, 0x5f, 0x74, 0x28, 0x74, 0x68, 0x72, 0x65, 0x61
        /*009d*/ 	.byte	0x64, 0x49, 0x64, 0x78, 0x2e, 0x78, 0x29, 0x20, 0x2f, 0x20, 0x33, 0x32, 0x29, 0x20, 0x25, 0x20
        /*00ad*/ 	.byte	0x34, 0x29, 0x20, 0x3d, 0x3d, 0x20, 0x28, 0x28, 0x28, 0x74, 0x6d, 0x65, 0x6d, 0x5f, 0x61, 0x64
        /*00bd*/ 	.byte	0x64, 0x72, 0x20, 0x3e, 0x3e, 0x20, 0x31, 0x36, 0x29, 0x20, 0x2f, 0x20, 0x33, 0x32, 0x29, 0x20
        /*00cd*/ 	.byte	0x25, 0x20, 0x34, 0x29, 0x00
	.type		__unnamed_1,@object
	.size		__unnamed_1,(__unnamed_2 - __unnamed_1)
__unnamed_1:
        /*00d2*/ 	.byte	0x61, 0x75, 0x74, 0x6f, 0x20, 0x63, 0x75, 0x74, 0x65, 0x3a, 0x3a, 0x61, 0x73, 0x5f, 0x70, 0x6f
        /* <DEDUP_REMOVED lines=24> */
        /*0262*/ 	.byte	0x00
	.type		__unnamed_2,@object
	.size		__unnamed_2,(.L_2 - __unnamed_2)
__unnamed_2:
        /* <DEDUP_REMOVED lines=41> */
.L_2:


//--------------------- .nv.shared._ZN7cutlass13device_kernelINS_4gemm6kernel13GemmUniversalIN4cute5tupleIJiiiiEEENS1_10collective13CollectiveMmaINS1_35MainloopSm100TmaUmmaWarpSpecializedILi7ELi2ELi4ENS5_IJNS4_1CILi1EEESB_SB_EEEEENS5_IJNSA_ILi64EEENSA_ILi128EEESF_EEEaNS5_IJlSB_lEEEaSH_NS4_8TiledMMAINS4_8MMA_AtomIJNS4_15SM100_MMA_S8_SSIaaiLi64ELi128ELNS4_4UMMA5MajorE0ELSM_0ELNSL_8SaturateE0EEEEEENS4_6LayoutISC_NS5_IJNSA_ILi0EEESR_SR_EEEEENS5_IJNS4_10UnderscoreESU_SU_EEEEENS4_13SM90_TMA_LOADENS4_14ComposedLayoutINS4_7SwizzleILi3ELi4ELi3EEENS4_18smem_ptr_flag_bitsILi8EEENSQ_INS5_IJNSA_ILi8EEESF_EEENS5_IJSF_SB_EEEEEEEvNS4_8identityESX_S17_vS18_EENS_8epilogue10collective18CollectiveEpilogueINS1A_23Sm100TmaWarpSpecializedILi2ELi2ELi32ELb0ELb0EEEJSG_NS5_IJNSQ_ISE_SB_EES1F_EEEaSH_aSH_NS1A_6fusion15FusionCallbacksIS1E_NS1H_17LinearCombinationIaiaiLNS_15FloatRoundStyleE2EEESG_S1G_JEEENS4_5SM1004TMEM4LOAD26SM100_TMEM_LOAD_16dp32b32xESX_NSY_INSZ_ILi2ELi4ELi3EEES12_NSQ_INS5_IJS13_SE_EEENS5_IJSE_SB_EEEEEEENS4_39AutoVectorizingCopyWithAssumedAlignmentILi128EEENS4_14SM90_TMA_STOREES1V_S1X_S1X_EEEvvEEEEvNT_6ParamsE --------------------------
	.section	.nv.shared._ZN7cutlass13device_kernelINS_4gemm6kernel13GemmUniversalIN4cute5tupleIJiiiiEEENS1_10collective13CollectiveMmaINS1_35MainloopSm100TmaUmmaWarpSpecializedILi7ELi2ELi4ENS5_IJNS4_1CILi1EEESB_SB_EEEEENS5_IJNSA_ILi64EEENSA_ILi128EEESF_EEEaNS5_IJlSB_lEEEaSH_NS4_8TiledMMAINS4_8MMA_AtomIJNS4_15SM100_MMA_S8_SSIaaiLi64ELi128ELNS4_4UMMA5MajorE0ELSM_0ELNSL_8SaturateE0EEEEEENS4_6LayoutISC_NS5_IJNSA_ILi0EEESR_SR_EEEEENS5_IJNS4_10UnderscoreESU_SU_EEEEENS4_13SM90_TMA_LOADENS4_14ComposedLayoutINS4_7SwizzleILi3ELi4ELi3EEENS4_18smem_ptr_flag_bitsILi8EEENSQ_INS5_IJNSA_ILi8EEESF_EEENS5_IJSF_SB_EEEEEEEvNS4_8identityESX_S17_vS18_EENS_8epilogue10collective18CollectiveEpilogueINS1A_23Sm100TmaWarpSpecializedILi2ELi2ELi32ELb0ELb0EEEJSG_NS5_IJNSQ_ISE_SB_EES1F_EEEaSH_aSH_NS1A_6fusion15FusionCallbacksIS1E_NS1H_17LinearCombinationIaiaiLNS_15FloatRoundStyleE2EEESG_S1G_JEEENS4_5SM1004TMEM4LOAD26SM100_TMEM_LOAD_16dp32b32xESX_NSY_INSZ_ILi2ELi4ELi3EEES12_NSQ_INS5_IJS13_SE_EEENS5_IJSE_SB_EEEEEEENS4_39AutoVectorizingCopyWithAssumedAlignmentILi128EEENS4_14SM90_TMA_STOREES1V_S1X_S1X_EEEvvEEEEvNT_6ParamsE,"aw",@nobits
	.sectionflags	@""
	.align	16
	.zero		1024


//--------------------- .nv.shared.reserved.0     --------------------------
	.section	.nv.shared.reserved.0,"aw",@nobits
	.weak		__nv_reservedSMEM_offset_0_alias
	.size		__nv_reservedSMEM_offset_0_alias, 0, 64
	.other		__nv_reservedSMEM_offset_0_alias,@"STO_CUDA_RESERVED_SHARED STV_DEFAULT"
__nv_reservedSMEM_offset_0_alias:
	.zero		0
.nv.shared.reserved.0:
	.zero		64
	.weak		__nv_reservedSMEM_tcgen05_partition
	.type		__nv_reservedSMEM_tcgen05_partition,@object
	.size		__nv_reservedSMEM_tcgen05_partition,(.L_0 - __nv_reservedSMEM_tcgen05_partition)
__nv_reservedSMEM_tcgen05_partition:
	.zero		32
.L_0:


//--------------------- .nv.global                --------------------------
	.section	.nv.global,"aw",@nobits
.nv.global:
	.type		_ZN40_INTERNAL_3f67f27a_4_k_cu_962bc2ea_305964cute1_E,@object
	.size		_ZN40_INTERNAL_3f67f27a_4_k_cu_962bc2ea_305964cute1_E,(_ZN40_INTERNAL_3f67f27a_4_k_cu_962bc2ea_305964cuda3std3__45__cpo6cbeginE - _ZN40_INTERNAL_3f67f27a_4_k_cu_962bc2ea_305964cute1_E)
_ZN40_INTERNAL_3f67f27a_4_k_cu_962bc2ea_305964cute1_E:
	.zero		1
	.type		_ZN40_INTERNAL_3f67f27a_4_k_cu_962bc2ea_305964cuda3std3__45__cpo6cbeginE,@object
	.size		_ZN40_INTERNAL_3f67f27a_4_k_cu_962bc2ea_305964cuda3std3__45__cpo6cbeginE,(_ZN40_INTERNAL_3f67f27a_4_k_cu_962bc2ea_305964cuda3std3__48in_placeE - _ZN40_INTERNAL_3f67f27a_4_k_cu_962bc2ea_305964cuda3std3__45__cpo6cbeginE)
_ZN40_INTERNAL_3f67f27a_4_k_cu_962bc2ea_305964cuda3std3__45__cpo6cbeginE:
	.zero		1
	.type		_ZN40_INTERNAL_3f67f27a_4_k_cu_962bc2ea_305964cuda3std3__48in_placeE,@object
	.size		_ZN40_INTERNAL_3f67f27a_4_k_cu_962bc2ea_305964cuda3std3__48in_placeE,(_ZN40_INTERNAL_3f67f27a_4_k_cu_962bc2ea_305964cuda3std6ranges3__45__cpo9iter_moveE - _ZN40_INTERNAL_3f67f27a_4_k_cu_962bc2ea_305964cuda3std3__48in_placeE)
_ZN40_INTERNAL_3f67f27a_4_k_cu_962bc2ea_305964cuda3std3__48in_placeE:
	.zero		1
	.type		_ZN40_INTERNAL_3f67f27a_4_k_cu_962bc2ea_305964cuda3std6ranges3__45__cpo9iter_moveE,@object
	.size		_ZN40_INTERNAL_3f67f27a_4_k_cu_962bc2ea_305964cuda3std6ranges3__45__cpo9iter_moveE,(_ZN40_INTERNAL_3f67f27a_4_k_cu_962bc2ea_305964cuda3std3__45__cpo5beginE - _ZN40_INTERNAL_3f67f27a_4_k_cu_962bc2ea_305964cuda3std6ranges3__45__cpo9iter_moveE)
_ZN40_INTERNAL_3f67f27a_4_k_cu_962bc2ea_305964cuda3std6ranges3__45__cpo9iter_moveE:
	.zero		1
	.type		_ZN40_INTERNAL_3f67f27a_4_k_cu_962bc2ea_305964cuda3std3__45__cpo5beginE,@object
	.size		_ZN40_INTERNAL_3f67f27a_4_k_cu_962bc2ea_305964cuda3std3__45__cpo5beginE,(_ZN40_INTERNAL_3f67f27a_4_k_cu_962bc2ea_305964cuda3std3__442_GLOBAL__N__3f67f27a_4_k_cu_962bc2ea_305966ignoreE - _ZN40_INTERNAL_3f67f27a_4_k_cu_962bc2ea_305964cuda3std3__45__cpo5beginE)
_ZN40_INTERNAL_3f67f27a_4_k_cu_962bc2ea_305964cuda3std3__45__cpo5beginE:
	.zero		1
	.type		_ZN40_INTERNAL_3f67f27a_4_k_cu_962bc2ea_305964cuda3std3__442_GLOBAL__N__3f67f27a_4_k_cu_962bc2ea_305966ignoreE,@object
	.size		_ZN40_INTERNAL_3f67f27a_4_k_cu_962bc2ea_305964cuda3std3__442_GLOBAL__N__3f67f27a_4_k_cu_962bc2ea_305966ignoreE,(_ZN40_INTERNAL_3f67f27a_4_k_cu_962bc2ea_305964cute7productE - _ZN40_INTERNAL_3f67f27a_4_k_cu_962bc2ea_305964cuda3std3__442_GLOBAL__N__3f67f27a_4_k_cu_962bc2ea_305966ignoreE)
_ZN40_INTERNAL_3f67f27a_4_k_cu_962bc2ea_305964cuda3std3__442_GLOBAL__N__3f67f27a_4_k_cu_962bc2ea_305966ignoreE:
	.zero		1
	.type		_ZN40_INTERNAL_3f67f27a_4_k_cu_962bc2ea_305964cute7productE,@object
	.size		_ZN40_INTERNAL_3f67f27a_4_k_cu_962bc2ea_305964cute7productE,(_ZN40_INTERNAL_3f67f27a_4_k_cu_962bc2ea_305964cuda3std3__45__cpo3endE - _ZN40_INTERNAL_3f67f27a_4_k_cu_962bc2ea_305964cute7productE)
_ZN40_INTERNAL_3f67f27a_4_k_cu_962bc2ea_305964cute7productE:
	.zero		1
	.type		_ZN40_INTERNAL_3f67f27a_4_k_cu_962bc2ea_305964cuda3std3__45__cpo3endE,@object
	.size		_ZN40_INTERNAL_3f67f27a_4_k_cu_962bc2ea_305964cuda3std3__45__cpo3endE,(_ZN40_INTERNAL_3f67f27a_4_k_cu_962bc2ea_305964cuda3std3__419piecewise_constructE - _ZN40_INTERNAL_3f67f27a_4_k_cu_962bc2ea_305964cuda3std3__45__cpo3endE)
_ZN40_INTERNAL_3f67f27a_4_k_cu_962bc2ea_305964cuda3std3__45__cpo3endE:
	.zero		1
	.type		_ZN40_INTERNAL_3f67f27a_4_k_cu_962bc2ea_305964cuda3std3__419piecewise_constructE,@object
	.size		_ZN40_INTERNAL_3f67f27a_4_k_cu_962bc2ea_305964cuda3std3__419piecewise_constructE,(_ZN40_INTERNAL_3f67f27a_4_k_cu_962bc2ea_305964cuda3std3__45__cpo4cendE - _ZN40_INTERNAL_3f67f27a_4_k_cu_962bc2ea_305964cuda3std3__419piecewise_constructE)
_ZN40_INTERNAL_3f67f27a_4_k_cu_962bc2ea_305964cuda3std3__419piecewise_constructE:
	.zero		1
	.type		_ZN40_INTERNAL_3f67f27a_4_k_cu_962bc2ea_305964cuda3std3__45__cpo4cendE,@object
	.size		_ZN40_INTERNAL_3f67f27a_4_k_cu_962bc2ea_305964cuda3std3__45__cpo4cendE,(_ZN40_INTERNAL_3f67f27a_4_k_cu_962bc2ea_305964cuda3std6ranges3__45__cpo4swapE - _ZN40_INTERNAL_3f67f27a_4_k_cu_962bc2ea_305964cuda3std3__45__cpo4cendE)
_ZN40_INTERNAL_3f67f27a_4_k_cu_962bc2ea_305964cuda3std3__45__cpo4cendE:
	.zero		1
	.type		_ZN40_INTERNAL_3f67f27a_4_k_cu_962bc2ea_305964cuda3std6ranges3__45__cpo4swapE,@object
	.size		_ZN40_INTERNAL_3f67f27a_4_k_cu_962bc2ea_305964cuda3std6ranges3__45__cpo4swapE,(.L_10 - _ZN40_INTERNAL_3f67f27a_4_k_cu_962bc2ea_305964cuda3std6ranges3__45__cpo4swapE)
_ZN40_INTERNAL_3f67f27a_4_k_cu_962bc2ea_305964cuda3std6ranges3__45__cpo4swapE:
	.zero		1
.L_10:


//--------------------- .nv.constant0._ZN7cutlass13device_kernelINS_4gemm6kernel13GemmUniversalIN4cute5tupleIJiiiiEEENS1_10collective13CollectiveMmaINS1_35MainloopSm100TmaUmmaWarpSpecializedILi7ELi2ELi4ENS5_IJNS4_1CILi1EEESB_SB_EEEEENS5_IJNSA_ILi64EEENSA_ILi128EEESF_EEEaNS5_IJlSB_lEEEaSH_NS4_8TiledMMAINS4_8MMA_AtomIJNS4_15SM100_MMA_S8_SSIaaiLi64ELi128ELNS4_4UMMA5MajorE0ELSM_0ELNSL_8SaturateE0EEEEEENS4_6LayoutISC_NS5_IJNSA_ILi0EEESR_SR_EEEEENS5_IJNS4_10UnderscoreESU_SU_EEEEENS4_13SM90_TMA_LOADENS4_14ComposedLayoutINS4_7SwizzleILi3ELi4ELi3EEENS4_18smem_ptr_flag_bitsILi8EEENSQ_INS5_IJNSA_ILi8EEESF_EEENS5_IJSF_SB_EEEEEEEvNS4_8identityESX_S17_vS18_EENS_8epilogue10collective18CollectiveEpilogueINS1A_23Sm100TmaWarpSpecializedILi2ELi2ELi32ELb0ELb0EEEJSG_NS5_IJNSQ_ISE_SB_EES1F_EEEaSH_aSH_NS1A_6fusion15FusionCallbacksIS1E_NS1H_17LinearCombinationIaiaiLNS_15FloatRoundStyleE2EEESG_S1G_JEEENS4_5SM1004TMEM4LOAD26SM100_TMEM_LOAD_16dp32b32xESX_NSY_INSZ_ILi2ELi4ELi3EEES12_NSQ_INS5_IJS13_SE_EEENS5_IJSE_SB_EEEEEEENS4_39AutoVectorizingCopyWithAssumedAlignmentILi128EEENS4_14SM90_TMA_STOREES1V_S1X_S1X_EEEvvEEEEvNT_6ParamsE --------------------------
	.section	.nv.constant0._ZN7cutlass13device_kernelINS_4gemm6kernel13GemmUniversalIN4cute5tupleIJiiiiEEENS1_10collective13CollectiveMmaINS1_35MainloopSm100TmaUmmaWarpSpecializedILi7ELi2ELi4ENS5_IJNS4_1CILi1EEESB_SB_EEEEENS5_IJNSA_ILi64EEENSA_ILi128EEESF_EEEaNS5_IJlSB_lEEEaSH_NS4_8TiledMMAINS4_8MMA_AtomIJNS4_15SM100_MMA_S8_SSIaaiLi64ELi128ELNS4_4UMMA5MajorE0ELSM_0ELNSL_8SaturateE0EEEEEENS4_6LayoutISC_NS5_IJNSA_ILi0EEESR_SR_EEEEENS5_IJNS4_10UnderscoreESU_SU_EEEEENS4_13SM90_TMA_LOADENS4_14ComposedLayoutINS4_7SwizzleILi3ELi4ELi3EEENS4_18smem_ptr_flag_bitsILi8EEENSQ_INS5_IJNSA_ILi8EEESF_EEENS5_IJSF_SB_EEEEEEEvNS4_8identityESX_S17_vS18_EENS_8epilogue10collective18CollectiveEpilogueINS1A_23Sm100TmaWarpSpecializedILi2ELi2ELi32ELb0ELb0EEEJSG_NS5_IJNSQ_ISE_SB_EES1F_EEEaSH_aSH_NS1A_6fusion15FusionCallbacksIS1E_NS1H_17LinearCombinationIaiaiLNS_15FloatRoundStyleE2EEESG_S1G_JEEENS4_5SM1004TMEM4LOAD26SM100_TMEM_LOAD_16dp32b32xESX_NSY_INSZ_ILi2ELi4ELi3EEES12_NSQ_INS5_IJS13_SE_EEENS5_IJSE_SB_EEEEEEENS4_39AutoVectorizingCopyWithAssumedAlignmentILi128EEENS4_14SM90_TMA_STOREES1V_S1X_S1X_EEEvvEEEEvNT_6ParamsE,"a",@progbits
	.sectionflags	@""
	.align	4
.nv.constant0._ZN7cutlass13device_kernelINS_4gemm6kernel13GemmUniversalIN4cute5tupleIJiiiiEEENS1_10collective13CollectiveMmaINS1_35MainloopSm100TmaUmmaWarpSpecializedILi7ELi2ELi4ENS5_IJNS4_1CILi1EEESB_SB_EEEEENS5_IJNSA_ILi64EEENSA_ILi128EEESF_EEEaNS5_IJlSB_lEEEaSH_NS4_8TiledMMAINS4_8MMA_AtomIJNS4_15SM100_MMA_S8_SSIaaiLi64ELi128ELNS4_4UMMA5MajorE0ELSM_0ELNSL_8SaturateE0EEEEEENS4_6LayoutISC_NS5_IJNSA_ILi0EEESR_SR_EEEEENS5_IJNS4_10UnderscoreESU_SU_EEEEENS4_13SM90_TMA_LOADENS4_14ComposedLayoutINS4_7SwizzleILi3ELi4ELi3EEENS4_18smem_ptr_flag_bitsILi8EEENSQ_INS5_IJNSA_ILi8EEESF_EEENS5_IJSF_SB_EEEEEEEvNS4_8identityESX_S17_vS18_EENS_8epilogue10collective18CollectiveEpilogueINS1A_23Sm100TmaWarpSpecializedILi2ELi2ELi32ELb0ELb0EEEJSG_NS5_IJNSQ_ISE_SB_EES1F_EEEaSH_aSH_NS1A_6fusion15FusionCallbacksIS1E_NS1H_17LinearCombinationIaiaiLNS_15FloatRoundStyleE2EEESG_S1G_JEEENS4_5SM1004TMEM4LOAD26SM100_TMEM_LOAD_16dp32b32xESX_NSY_INSZ_ILi2ELi4ELi3EEES12_NSQ_INS5_IJS13_SE_EEENS5_IJSE_SB_EEEEEEENS4_39AutoVectorizingCopyWithAssumedAlignmentILi128EEENS4_14SM90_TMA_STOREES1V_S1X_S1X_EEEvvEEEEvNT_6ParamsE:
	.zero		2944


//--------------------- SYMBOLS --------------------------

	.type		.nv.reservedSmem.offset0,@object
	.size		.nv.reservedSmem.offset0,0x4
	.type		.nv.reservedSmem.cap,@object
	.size		.nv.reservedSmem.cap,0x4
	.type		__assertfail,@function
